//
// Generated by NVIDIA NVVM Compiler
//
// Compiler Build ID: CL-36424714
// Cuda compilation tools, release 13.0, V13.0.88
// Based on NVVM 20.0.0
//

.version 9.0
.target sm_100
.address_size 64

	// .globl	_Z25DotFeatureInteractionHalfILi2ELi4ELi16ELi2ELi8EEvliiiiiiiiiii11DotFwdParamI6__halfXT_EE
.extern .shared .align 16 .b8 shared_buf[];

.visible .entry _Z25DotFeatureInteractionHalfILi2ELi4ELi16ELi2ELi8EEvliiiiiiiiiii11DotFwdParamI6__halfXT_EE(
	.param .u64 _Z25DotFeatureInteractionHalfILi2ELi4ELi16ELi2ELi8EEvliiiiiiiiiii11DotFwdParamI6__halfXT_EE_param_0,
	.param .u32 _Z25DotFeatureInteractionHalfILi2ELi4ELi16ELi2ELi8EEvliiiiiiiiiii11DotFwdParamI6__halfXT_EE_param_1,
	.param .u32 _Z25DotFeatureInteractionHalfILi2ELi4ELi16ELi2ELi8EEvliiiiiiiiiii11DotFwdParamI6__halfXT_EE_param_2,
	.param .u32 _Z25DotFeatureInteractionHalfILi2ELi4ELi16ELi2ELi8EEvliiiiiiiiiii11DotFwdParamI6__halfXT_EE_param_3,
	.param .u32 _Z25DotFeatureInteractionHalfILi2ELi4ELi16ELi2ELi8EEvliiiiiiiiiii11DotFwdParamI6__halfXT_EE_param_4,
	.param .u32 _Z25DotFeatureInteractionHalfILi2ELi4ELi16ELi2ELi8EEvliiiiiiiiiii11DotFwdParamI6__halfXT_EE_param_5,
	.param .u32 _Z25DotFeatureInteractionHalfILi2ELi4ELi16ELi2ELi8EEvliiiiiiiiiii11DotFwdParamI6__halfXT_EE_param_6,
	.param .u32 _Z25DotFeatureInteractionHalfILi2ELi4ELi16ELi2ELi8EEvliiiiiiiiiii11DotFwdParamI6__halfXT_EE_param_7,
	.param .u32 _Z25DotFeatureInteractionHalfILi2ELi4ELi16ELi2ELi8EEvliiiiiiiiiii11DotFwdParamI6__halfXT_EE_param_8,
	.param .u32 _Z25DotFeatureInteractionHalfILi2ELi4ELi16ELi2ELi8EEvliiiiiiiiiii11DotFwdParamI6__halfXT_EE_param_9,
	.param .u32 _Z25DotFeatureInteractionHalfILi2ELi4ELi16ELi2ELi8EEvliiiiiiiiiii11DotFwdParamI6__halfXT_EE_param_10,
	.param .u32 _Z25DotFeatureInteractionHalfILi2ELi4ELi16ELi2ELi8EEvliiiiiiiiiii11DotFwdParamI6__halfXT_EE_param_11,
	.param .align 8 .b8 _Z25DotFeatureInteractionHalfILi2ELi4ELi16ELi2ELi8EEvliiiiiiiiiii11DotFwdParamI6__halfXT_EE_param_12[56]
)
{
	.reg .pred 	%p<33>;
	.reg .b16 	%rs<68>;
	.reg .b32 	%r<451>;
	.reg .b32 	%f<195>;
	.reg .b64 	%rd<82>;

	ld.param.u32 	%r86, [_Z25DotFeatureInteractionHalfILi2ELi4ELi16ELi2ELi8EEvliiiiiiiiiii11DotFwdParamI6__halfXT_EE_param_12+48];
	ld.param.u64 	%rd11, [_Z25DotFeatureInteractionHalfILi2ELi4ELi16ELi2ELi8EEvliiiiiiiiiii11DotFwdParamI6__halfXT_EE_param_12+40];
	ld.param.u32 	%r85, [_Z25DotFeatureInteractionHalfILi2ELi4ELi16ELi2ELi8EEvliiiiiiiiiii11DotFwdParamI6__halfXT_EE_param_12+32];
	ld.param.u64 	%rd8, [_Z25DotFeatureInteractionHalfILi2ELi4ELi16ELi2ELi8EEvliiiiiiiiiii11DotFwdParamI6__halfXT_EE_param_0];
	ld.param.u64 	%rd10, [_Z25DotFeatureInteractionHalfILi2ELi4ELi16ELi2ELi8EEvliiiiiiiiiii11DotFwdParamI6__halfXT_EE_param_12+8];
	ld.param.u64 	%rd9, [_Z25DotFeatureInteractionHalfILi2ELi4ELi16ELi2ELi8EEvliiiiiiiiiii11DotFwdParamI6__halfXT_EE_param_12];
	ld.param.u32 	%r72, [_Z25DotFeatureInteractionHalfILi2ELi4ELi16ELi2ELi8EEvliiiiiiiiiii11DotFwdParamI6__halfXT_EE_param_1];
	ld.param.u32 	%r73, [_Z25DotFeatureInteractionHalfILi2ELi4ELi16ELi2ELi8EEvliiiiiiiiiii11DotFwdParamI6__halfXT_EE_param_2];
	ld.param.u32 	%r77, [_Z25DotFeatureInteractionHalfILi2ELi4ELi16ELi2ELi8EEvliiiiiiiiiii11DotFwdParamI6__halfXT_EE_param_6];
	ld.param.u32 	%r78, [_Z25DotFeatureInteractionHalfILi2ELi4ELi16ELi2ELi8EEvliiiiiiiiiii11DotFwdParamI6__halfXT_EE_param_7];
	ld.param.u32 	%r92, [_Z25DotFeatureInteractionHalfILi2ELi4ELi16ELi2ELi8EEvliiiiiiiiiii11DotFwdParamI6__halfXT_EE_param_9];
	ld.param.v2.u32 	{%r83, %r84}, [_Z25DotFeatureInteractionHalfILi2ELi4ELi16ELi2ELi8EEvliiiiiiiiiii11DotFwdParamI6__halfXT_EE_param_12+24];
	ld.param.v2.u32 	{%r81, %r82}, [_Z25DotFeatureInteractionHalfILi2ELi4ELi16ELi2ELi8EEvliiiiiiiiiii11DotFwdParamI6__halfXT_EE_param_12+16];
	cvta.to.global.u64 	%rd1, %rd9;
	cvta.to.global.u64 	%rd2, %rd10;
	mov.u32 	%r93, %tid.y;
	mul.lo.s32 	%r1, %r92, %r93;
	mov.u32 	%r94, %ntid.y;
	mov.u32 	%r95, %ctaid.x;
	mad.lo.s32 	%r434, %r94, %r95, %r93;
	cvt.s64.s32 	%rd12, %r434;
	setp.le.s64 	%p1, %rd8, %rd12;
	@%p1 bra 	$L__BB0_37;
	ld.param.u32 	%r429, [_Z25DotFeatureInteractionHalfILi2ELi4ELi16ELi2ELi8EEvliiiiiiiiiii11DotFwdParamI6__halfXT_EE_param_5];
	mov.u32 	%r97, shared_buf;
	add.s32 	%r3, %r97, %r1;
	mov.u32 	%r4, %tid.x;
	mov.u32 	%r5, %ntid.x;
	mov.b32 	%r96, 0;
	// begin inline asm
	cvt.rn.f16.s32 %rs6, %r96;
	// end inline asm
	shl.b32 	%r98, %r429, 5;
	add.s32 	%r6, %r3, %r98;
	shl.b32 	%r99, %r78, 6;
	add.s32 	%r7, %r3, %r99;
	shl.b32 	%r8, %r73, 2;
	shl.b32 	%r9, %r77, 3;
	shl.b32 	%r10, %r77, 5;
	shl.b32 	%r11, %r77, 4;
	mul.lo.s32 	%r12, %r77, 24;
$L__BB0_2:
	setp.ge.s32 	%p2, %r4, %r73;
	@%p2 bra 	$L__BB0_22;
	mul.lo.s32 	%r100, %r434, %r73;
	mul.lo.s32 	%r101, %r100, %r81;
	cvt.s64.s32 	%rd3, %r101;
	mul.lo.s32 	%r102, %r100, %r82;
	cvt.s64.s32 	%rd4, %r102;
	mov.u32 	%r435, %r4;
$L__BB0_4:
	setp.lt.s32 	%p3, %r86, 1;
	@%p3 bra 	$L__BB0_21;
	setp.lt.s32 	%p4, %r81, 1;
	@%p4 bra 	$L__BB0_13;
	setp.lt.s32 	%p5, %r81, 4;
	mov.b32 	%r442, 0;
	@%p5 bra 	$L__BB0_9;
	and.b32  	%r442, %r81, 2147483644;
	neg.s32 	%r441, %r442;
	add.s32 	%r440, %r73, %r435;
	shl.b32 	%r105, %r73, 1;
	add.s32 	%r439, %r105, %r435;
	mad.lo.s32 	%r438, %r73, 3, %r435;
	mad.lo.s32 	%r106, %r83, %r77, %r435;
	shl.b32 	%r107, %r106, 3;
	add.s32 	%r436, %r3, %r107;
	mov.u32 	%r437, %r435;
$L__BB0_8:
	.pragma "nounroll";
	cvt.s64.s32 	%rd13, %r437;
	add.s64 	%rd14, %rd13, %rd3;
	shl.b64 	%rd15, %rd14, 3;
	add.s64 	%rd16, %rd1, %rd15;
	ld.global.v4.u16 	{%rs7, %rs8, %rs9, %rs10}, [%rd16];
	st.shared.v4.u16 	[%r436], {%rs7, %rs8, %rs9, %rs10};
	add.s32 	%r108, %r436, %r9;
	cvt.s64.s32 	%rd17, %r440;
	add.s64 	%rd18, %rd17, %rd3;
	shl.b64 	%rd19, %rd18, 3;
	add.s64 	%rd20, %rd1, %rd19;
	ld.global.v4.u16 	{%rs11, %rs12, %rs13, %rs14}, [%rd20];
	st.shared.v4.u16 	[%r108], {%rs11, %rs12, %rs13, %rs14};
	add.s32 	%r109, %r436, %r11;
	cvt.s64.s32 	%rd21, %r439;
	add.s64 	%rd22, %rd21, %rd3;
	shl.b64 	%rd23, %rd22, 3;
	add.s64 	%rd24, %rd1, %rd23;
	ld.global.v4.u16 	{%rs15, %rs16, %rs17, %rs18}, [%rd24];
	st.shared.v4.u16 	[%r109], {%rs15, %rs16, %rs17, %rs18};
	add.s32 	%r110, %r436, %r12;
	cvt.s64.s32 	%rd25, %r438;
	add.s64 	%rd26, %rd25, %rd3;
	shl.b64 	%rd27, %rd26, 3;
	add.s64 	%rd28, %rd1, %rd27;
	ld.global.v4.u16 	{%rs19, %rs20, %rs21, %rs22}, [%rd28];
	st.shared.v4.u16 	[%r110], {%rs19, %rs20, %rs21, %rs22};
	add.s32 	%r441, %r441, 4;
	add.s32 	%r440, %r440, %r8;
	add.s32 	%r439, %r439, %r8;
	add.s32 	%r438, %r438, %r8;
	add.s32 	%r437, %r437, %r8;
	add.s32 	%r436, %r436, %r10;
	setp.ne.s32 	%p6, %r441, 0;
	@%p6 bra 	$L__BB0_8;
$L__BB0_9:
	and.b32  	%r37, %r81, 3;
	setp.eq.s32 	%p7, %r37, 0;
	@%p7 bra 	$L__BB0_13;
	setp.eq.s32 	%p8, %r37, 1;
	add.s32 	%r111, %r83, %r442;
	mad.lo.s32 	%r112, %r111, %r77, %r435;
	shl.b32 	%r113, %r112, 3;
	add.s32 	%r38, %r3, %r113;
	mad.lo.s32 	%r39, %r442, %r73, %r435;
	cvt.s64.s32 	%rd29, %r39;
	add.s64 	%rd30, %rd29, %rd3;
	shl.b64 	%rd31, %rd30, 3;
	add.s64 	%rd32, %rd1, %rd31;
	ld.global.v4.u16 	{%rs23, %rs24, %rs25, %rs26}, [%rd32];
	st.shared.v4.u16 	[%r38], {%rs23, %rs24, %rs25, %rs26};
	@%p8 bra 	$L__BB0_13;
	setp.eq.s32 	%p9, %r37, 2;
	add.s32 	%r40, %r38, %r9;
	add.s32 	%r41, %r39, %r73;
	cvt.s64.s32 	%rd33, %r41;
	add.s64 	%rd34, %rd33, %rd3;
	shl.b64 	%rd35, %rd34, 3;
	add.s64 	%rd36, %rd1, %rd35;
	ld.global.v4.u16 	{%rs27, %rs28, %rs29, %rs30}, [%rd36];
	st.shared.v4.u16 	[%r40], {%rs27, %rs28, %rs29, %rs30};
	@%p9 bra 	$L__BB0_13;
	add.s32 	%r114, %r40, %r9;
	add.s32 	%r115, %r41, %r73;
	cvt.s64.s32 	%rd37, %r115;
	add.s64 	%rd38, %rd37, %rd3;
	shl.b64 	%rd39, %rd38, 3;
	add.s64 	%rd40, %rd1, %rd39;
	ld.global.v4.u16 	{%rs31, %rs32, %rs33, %rs34}, [%rd40];
	st.shared.v4.u16 	[%r114], {%rs31, %rs32, %rs33, %rs34};
$L__BB0_13:
	setp.lt.s32 	%p10, %r82, 1;
	setp.eq.s32 	%p11, %r86, 1;
	or.pred  	%p12, %p11, %p10;
	@%p12 bra 	$L__BB0_21;
	setp.lt.s32 	%p13, %r82, 4;
	mov.b32 	%r444, 0;
	@%p13 bra 	$L__BB0_17;
	mov.b32 	%r443, 0;
$L__BB0_16:
	.pragma "nounroll";
	add.s32 	%r118, %r84, %r443;
	mad.lo.s32 	%r119, %r118, %r77, %r435;
	shl.b32 	%r120, %r119, 3;
	add.s32 	%r121, %r3, %r120;
	mad.lo.s32 	%r122, %r443, %r73, %r435;
	cvt.s64.s32 	%rd41, %r122;
	add.s64 	%rd42, %rd41, %rd4;
	shl.b64 	%rd43, %rd42, 3;
	add.s64 	%rd44, %rd2, %rd43;
	ld.global.v4.u16 	{%rs35, %rs36, %rs37, %rs38}, [%rd44];
	st.shared.v4.u16 	[%r121], {%rs35, %rs36, %rs37, %rs38};
	add.s32 	%r123, %r121, %r9;
	add.s32 	%r124, %r122, %r73;
	cvt.s64.s32 	%rd45, %r124;
	add.s64 	%rd46, %rd45, %rd4;
	shl.b64 	%rd47, %rd46, 3;
	add.s64 	%rd48, %rd2, %rd47;
	ld.global.v4.u16 	{%rs39, %rs40, %rs41, %rs42}, [%rd48];
	st.shared.v4.u16 	[%r123], {%rs39, %rs40, %rs41, %rs42};
	add.s32 	%r125, %r123, %r9;
	add.s32 	%r126, %r124, %r73;
	cvt.s64.s32 	%rd49, %r126;
	add.s64 	%rd50, %rd49, %rd4;
	shl.b64 	%rd51, %rd50, 3;
	add.s64 	%rd52, %rd2, %rd51;
	ld.global.v4.u16 	{%rs43, %rs44, %rs45, %rs46}, [%rd52];
	st.shared.v4.u16 	[%r125], {%rs43, %rs44, %rs45, %rs46};
	add.s32 	%r127, %r125, %r9;
	add.s32 	%r128, %r126, %r73;
	cvt.s64.s32 	%rd53, %r128;
	add.s64 	%rd54, %rd53, %rd4;
	shl.b64 	%rd55, %rd54, 3;
	add.s64 	%rd56, %rd2, %rd55;
	ld.global.v4.u16 	{%rs47, %rs48, %rs49, %rs50}, [%rd56];
	st.shared.v4.u16 	[%r127], {%rs47, %rs48, %rs49, %rs50};
	add.s32 	%r443, %r443, 4;
	and.b32  	%r444, %r82, 2147483644;
	setp.ne.s32 	%p14, %r443, %r444;
	@%p14 bra 	$L__BB0_16;
$L__BB0_17:
	and.b32  	%r47, %r82, 3;
	setp.eq.s32 	%p15, %r47, 0;
	@%p15 bra 	$L__BB0_21;
	setp.eq.s32 	%p16, %r47, 1;
	add.s32 	%r129, %r84, %r444;
	mad.lo.s32 	%r130, %r129, %r77, %r435;
	shl.b32 	%r131, %r130, 3;
	add.s32 	%r48, %r3, %r131;
	mad.lo.s32 	%r49, %r444, %r73, %r435;
	cvt.s64.s32 	%rd57, %r49;
	add.s64 	%rd58, %rd57, %rd4;
	shl.b64 	%rd59, %rd58, 3;
	add.s64 	%rd60, %rd2, %rd59;
	ld.global.v4.u16 	{%rs51, %rs52, %rs53, %rs54}, [%rd60];
	st.shared.v4.u16 	[%r48], {%rs51, %rs52, %rs53, %rs54};
	@%p16 bra 	$L__BB0_21;
	setp.eq.s32 	%p17, %r47, 2;
	add.s32 	%r50, %r48, %r9;
	add.s32 	%r51, %r49, %r73;
	cvt.s64.s32 	%rd61, %r51;
	add.s64 	%rd62, %rd61, %rd4;
	shl.b64 	%rd63, %rd62, 3;
	add.s64 	%rd64, %rd2, %rd63;
	ld.global.v4.u16 	{%rs55, %rs56, %rs57, %rs58}, [%rd64];
	st.shared.v4.u16 	[%r50], {%rs55, %rs56, %rs57, %rs58};
	@%p17 bra 	$L__BB0_21;
	add.s32 	%r132, %r50, %r9;
	add.s32 	%r133, %r51, %r73;
	cvt.s64.s32 	%rd65, %r133;
	add.s64 	%rd66, %rd65, %rd4;
	shl.b64 	%rd67, %rd66, 3;
	add.s64 	%rd68, %rd2, %rd67;
	ld.global.v4.u16 	{%rs59, %rs60, %rs61, %rs62}, [%rd68];
	st.shared.v4.u16 	[%r132], {%rs59, %rs60, %rs61, %rs62};
$L__BB0_21:
	add.s32 	%r435, %r435, %r5;
	setp.lt.s32 	%p18, %r435, %r73;
	@%p18 bra 	$L__BB0_4;
$L__BB0_22:
	setp.ge.s32 	%p19, %r85, %r72;
	mov.u32 	%r445, %r85;
	@%p19 bra 	$L__BB0_23;
	bra.uni 	$L__BB0_38;
$L__BB0_23:
	ld.param.u32 	%r428, [_Z25DotFeatureInteractionHalfILi2ELi4ELi16ELi2ELi8EEvliiiiiiiiiii11DotFwdParamI6__halfXT_EE_param_4];
	mul.lo.s32 	%r137, %r434, %r428;
	cvta.to.global.u64 	%rd69, %rd11;
	mul.wide.s32 	%rd70, %r137, 8;
	add.s64 	%rd5, %rd69, %rd70;
	setp.ge.s32 	%p23, %r4, %r73;
	mov.u32 	%r447, %r4;
	@%p23 bra 	$L__BB0_25;
$L__BB0_24:
	mul.wide.s32 	%rd71, %r447, 8;
	add.s64 	%rd72, %rd5, %rd71;
	shl.b32 	%r138, %r447, 3;
	add.s32 	%r139, %r3, %r138;
	ld.shared.v4.u16 	{%rs63, %rs64, %rs65, %rs66}, [%r139];
	st.global.v4.u16 	[%rd72], {%rs63, %rs64, %rs65, %rs66};
	add.s32 	%r447, %r447, %r5;
	setp.lt.s32 	%p24, %r447, %r73;
	@%p24 bra 	$L__BB0_24;
$L__BB0_25:
	ld.param.u32 	%r430, [_Z25DotFeatureInteractionHalfILi2ELi4ELi16ELi2ELi8EEvliiiiiiiiiii11DotFwdParamI6__halfXT_EE_param_5];
	setp.lt.s32 	%p25, %r85, 1;
	wmma.load.a.sync.aligned.row.m16n16k16.shared.f16 	{%r140, %r141, %r142, %r143, %r144, %r145, %r146, %r147}, [%r3], %r430;
	wmma.load.b.sync.aligned.col.m16n16k16.shared.f16 	{%r148, %r149, %r150, %r151, %r152, %r153, %r154, %r155}, [%r3], %r430;
	wmma.load.a.sync.aligned.row.m16n16k16.shared.f16 	{%r156, %r157, %r158, %r159, %r160, %r161, %r162, %r163}, [%r6], %r430;
	wmma.load.b.sync.aligned.col.m16n16k16.shared.f16 	{%r164, %r165, %r166, %r167, %r168, %r169, %r170, %r171}, [%r6], %r430;
	mov.f32 	%f1, 0f00000000;
	wmma.mma.sync.aligned.row.col.m16n16k16.f32.f32 {%f2, %f3, %f4, %f5, %f6, %f7, %f8, %f9}, {%r140, %r141, %r142, %r143, %r144, %r145, %r146, %r147}, {%r148, %r149, %r150, %r151, %r152, %r153, %r154, %r155}, {%f1, %f1, %f1, %f1, %f1, %f1, %f1, %f1};
	wmma.mma.sync.aligned.row.col.m16n16k16.f32.f32 {%f10, %f11, %f12, %f13, %f14, %f15, %f16, %f17}, {%r156, %r157, %r158, %r159, %r160, %r161, %r162, %r163}, {%r148, %r149, %r150, %r151, %r152, %r153, %r154, %r155}, {%f1, %f1, %f1, %f1, %f1, %f1, %f1, %f1};
	wmma.mma.sync.aligned.row.col.m16n16k16.f32.f32 {%f18, %f19, %f20, %f21, %f22, %f23, %f24, %f25}, {%r156, %r157, %r158, %r159, %r160, %r161, %r162, %r163}, {%r164, %r165, %r166, %r167, %r168, %r169, %r170, %r171}, {%f1, %f1, %f1, %f1, %f1, %f1, %f1, %f1};
	add.s32 	%r172, %r3, 32;
	wmma.load.a.sync.aligned.row.m16n16k16.shared.f16 	{%r173, %r174, %r175, %r176, %r177, %r178, %r179, %r180}, [%r172], %r430;
	wmma.load.b.sync.aligned.col.m16n16k16.shared.f16 	{%r181, %r182, %r183, %r184, %r185, %r186, %r187, %r188}, [%r172], %r430;
	add.s32 	%r189, %r6, 32;
	wmma.load.a.sync.aligned.row.m16n16k16.shared.f16 	{%r190, %r191, %r192, %r193, %r194, %r195, %r196, %r197}, [%r189], %r430;
	wmma.load.b.sync.aligned.col.m16n16k16.shared.f16 	{%r198, %r199, %r200, %r201, %r202, %r203, %r204, %r205}, [%r189], %r430;
	wmma.mma.sync.aligned.row.col.m16n16k16.f32.f32 {%f26, %f27, %f28, %f29, %f30, %f31, %f32, %f33}, {%r173, %r174, %r175, %r176, %r177, %r178, %r179, %r180}, {%r181, %r182, %r183, %r184, %r185, %r186, %r187, %r188}, {%f2, %f3, %f4, %f5, %f6, %f7, %f8, %f9};
	wmma.mma.sync.aligned.row.col.m16n16k16.f32.f32 {%f34, %f35, %f36, %f37, %f38, %f39, %f40, %f41}, {%r190, %r191, %r192, %r193, %r194, %r195, %r196, %r197}, {%r181, %r182, %r183, %r184, %r185, %r186, %r187, %r188}, {%f10, %f11, %f12, %f13, %f14, %f15, %f16, %f17};
	wmma.mma.sync.aligned.row.col.m16n16k16.f32.f32 {%f42, %f43, %f44, %f45, %f46, %f47, %f48, %f49}, {%r190, %r191, %r192, %r193, %r194, %r195, %r196, %r197}, {%r198, %r199, %r200, %r201, %r202, %r203, %r204, %r205}, {%f18, %f19, %f20, %f21, %f22, %f23, %f24, %f25};
	add.s32 	%r206, %r3, 64;
	wmma.load.a.sync.aligned.row.m16n16k16.shared.f16 	{%r207, %r208, %r209, %r210, %r211, %r212, %r213, %r214}, [%r206], %r430;
	wmma.load.b.sync.aligned.col.m16n16k16.shared.f16 	{%r215, %r216, %r217, %r218, %r219, %r220, %r221, %r222}, [%r206], %r430;
	add.s32 	%r223, %r6, 64;
	wmma.load.a.sync.aligned.row.m16n16k16.shared.f16 	{%r224, %r225, %r226, %r227, %r228, %r229, %r230, %r231}, [%r223], %r430;
	wmma.load.b.sync.aligned.col.m16n16k16.shared.f16 	{%r232, %r233, %r234, %r235, %r236, %r237, %r238, %r239}, [%r223], %r430;
	wmma.mma.sync.aligned.row.col.m16n16k16.f32.f32 {%f50, %f51, %f52, %f53, %f54, %f55, %f56, %f57}, {%r207, %r208, %r209, %r210, %r211, %r212, %r213, %r214}, {%r215, %r216, %r217, %r218, %r219, %r220, %r221, %r222}, {%f26, %f27, %f28, %f29, %f30, %f31, %f32, %f33};
	wmma.mma.sync.aligned.row.col.m16n16k16.f32.f32 {%f58, %f59, %f60, %f61, %f62, %f63, %f64, %f65}, {%r224, %r225, %r226, %r227, %r228, %r229, %r230, %r231}, {%r215, %r216, %r217, %r218, %r219, %r220, %r221, %r222}, {%f34, %f35, %f36, %f37, %f38, %f39, %f40, %f41};
	wmma.mma.sync.aligned.row.col.m16n16k16.f32.f32 {%f66, %f67, %f68, %f69, %f70, %f71, %f72, %f73}, {%r224, %r225, %r226, %r227, %r228, %r229, %r230, %r231}, {%r232, %r233, %r234, %r235, %r236, %r237, %r238, %r239}, {%f42, %f43, %f44, %f45, %f46, %f47, %f48, %f49};
	add.s32 	%r240, %r3, 96;
	wmma.load.a.sync.aligned.row.m16n16k16.shared.f16 	{%r241, %r242, %r243, %r244, %r245, %r246, %r247, %r248}, [%r240], %r430;
	wmma.load.b.sync.aligned.col.m16n16k16.shared.f16 	{%r249, %r250, %r251, %r252, %r253, %r254, %r255, %r256}, [%r240], %r430;
	add.s32 	%r257, %r6, 96;
	wmma.load.a.sync.aligned.row.m16n16k16.shared.f16 	{%r258, %r259, %r260, %r261, %r262, %r263, %r264, %r265}, [%r257], %r430;
	wmma.load.b.sync.aligned.col.m16n16k16.shared.f16 	{%r266, %r267, %r268, %r269, %r270, %r271, %r272, %r273}, [%r257], %r430;
	wmma.mma.sync.aligned.row.col.m16n16k16.f32.f32 {%f74, %f75, %f76, %f77, %f78, %f79, %f80, %f81}, {%r241, %r242, %r243, %r244, %r245, %r246, %r247, %r248}, {%r249, %r250, %r251, %r252, %r253, %r254, %r255, %r256}, {%f50, %f51, %f52, %f53, %f54, %f55, %f56, %f57};
	wmma.mma.sync.aligned.row.col.m16n16k16.f32.f32 {%f82, %f83, %f84, %f85, %f86, %f87, %f88, %f89}, {%r258, %r259, %r260, %r261, %r262, %r263, %r264, %r265}, {%r249, %r250, %r251, %r252, %r253, %r254, %r255, %r256}, {%f58, %f59, %f60, %f61, %f62, %f63, %f64, %f65};
	wmma.mma.sync.aligned.row.col.m16n16k16.f32.f32 {%f90, %f91, %f92, %f93, %f94, %f95, %f96, %f97}, {%r258, %r259, %r260, %r261, %r262, %r263, %r264, %r265}, {%r266, %r267, %r268, %r269, %r270, %r271, %r272, %r273}, {%f66, %f67, %f68, %f69, %f70, %f71, %f72, %f73};
	add.s32 	%r274, %r3, 128;
	wmma.load.a.sync.aligned.row.m16n16k16.shared.f16 	{%r275, %r276, %r277, %r278, %r279, %r280, %r281, %r282}, [%r274], %r430;
	wmma.load.b.sync.aligned.col.m16n16k16.shared.f16 	{%r283, %r284, %r285, %r286, %r287, %r288, %r289, %r290}, [%r274], %r430;
	add.s32 	%r291, %r6, 128;
	wmma.load.a.sync.aligned.row.m16n16k16.shared.f16 	{%r292, %r293, %r294, %r295, %r296, %r297, %r298, %r299}, [%r291], %r430;
	wmma.load.b.sync.aligned.col.m16n16k16.shared.f16 	{%r300, %r301, %r302, %r303, %r304, %r305, %r306, %r307}, [%r291], %r430;
	wmma.mma.sync.aligned.row.col.m16n16k16.f32.f32 {%f98, %f99, %f100, %f101, %f102, %f103, %f104, %f105}, {%r275, %r276, %r277, %r278, %r279, %r280, %r281, %r282}, {%r283, %r284, %r285, %r286, %r287, %r288, %r289, %r290}, {%f74, %f75, %f76, %f77, %f78, %f79, %f80, %f81};
	wmma.mma.sync.aligned.row.col.m16n16k16.f32.f32 {%f106, %f107, %f108, %f109, %f110, %f111, %f112, %f113}, {%r292, %r293, %r294, %r295, %r296, %r297, %r298, %r299}, {%r283, %r284, %r285, %r286, %r287, %r288, %r289, %r290}, {%f82, %f83, %f84, %f85, %f86, %f87, %f88, %f89};
	wmma.mma.sync.aligned.row.col.m16n16k16.f32.f32 {%f114, %f115, %f116, %f117, %f118, %f119, %f120, %f121}, {%r292, %r293, %r294, %r295, %r296, %r297, %r298, %r299}, {%r300, %r301, %r302, %r303, %r304, %r305, %r306, %r307}, {%f90, %f91, %f92, %f93, %f94, %f95, %f96, %f97};
	add.s32 	%r308, %r3, 160;
	wmma.load.a.sync.aligned.row.m16n16k16.shared.f16 	{%r309, %r310, %r311, %r312, %r313, %r314, %r315, %r316}, [%r308], %r430;
	wmma.load.b.sync.aligned.col.m16n16k16.shared.f16 	{%r317, %r318, %r319, %r320, %r321, %r322, %r323, %r324}, [%r308], %r430;
	add.s32 	%r325, %r6, 160;
	wmma.load.a.sync.aligned.row.m16n16k16.shared.f16 	{%r326, %r327, %r328, %r329, %r330, %r331, %r332, %r333}, [%r325], %r430;
	wmma.load.b.sync.aligned.col.m16n16k16.shared.f16 	{%r334, %r335, %r336, %r337, %r338, %r339, %r340, %r341}, [%r325], %r430;
	wmma.mma.sync.aligned.row.col.m16n16k16.f32.f32 {%f122, %f123, %f124, %f125, %f126, %f127, %f128, %f129}, {%r309, %r310, %r311, %r312, %r313, %r314, %r315, %r316}, {%r317, %r318, %r319, %r320, %r321, %r322, %r323, %r324}, {%f98, %f99, %f100, %f101, %f102, %f103, %f104, %f105};
	wmma.mma.sync.aligned.row.col.m16n16k16.f32.f32 {%f130, %f131, %f132, %f133, %f134, %f135, %f136, %f137}, {%r326, %r327, %r328, %r329, %r330, %r331, %r332, %r333}, {%r317, %r318, %r319, %r320, %r321, %r322, %r323, %r324}, {%f106, %f107, %f108, %f109, %f110, %f111, %f112, %f113};
	wmma.mma.sync.aligned.row.col.m16n16k16.f32.f32 {%f138, %f139, %f140, %f141, %f142, %f143, %f144, %f145}, {%r326, %r327, %r328, %r329, %r330, %r331, %r332, %r333}, {%r334, %r335, %r336, %r337, %r338, %r339, %r340, %r341}, {%f114, %f115, %f116, %f117, %f118, %f119, %f120, %f121};
	add.s32 	%r342, %r3, 192;
	wmma.load.a.sync.aligned.row.m16n16k16.shared.f16 	{%r343, %r344, %r345, %r346, %r347, %r348, %r349, %r350}, [%r342], %r430;
	wmma.load.b.sync.aligned.col.m16n16k16.shared.f16 	{%r351, %r352, %r353, %r354, %r355, %r356, %r357, %r358}, [%r342], %r430;
	add.s32 	%r359, %r6, 192;
	wmma.load.a.sync.aligned.row.m16n16k16.shared.f16 	{%r360, %r361, %r362, %r363, %r364, %r365, %r366, %r367}, [%r359], %r430;
	wmma.load.b.sync.aligned.col.m16n16k16.shared.f16 	{%r368, %r369, %r370, %r371, %r372, %r373, %r374, %r375}, [%r359], %r430;
	wmma.mma.sync.aligned.row.col.m16n16k16.f32.f32 {%f146, %f147, %f148, %f149, %f150, %f151, %f152, %f153}, {%r343, %r344, %r345, %r346, %r347, %r348, %r349, %r350}, {%r351, %r352, %r353, %r354, %r355, %r356, %r357, %r358}, {%f122, %f123, %f124, %f125, %f126, %f127, %f128, %f129};
	wmma.mma.sync.aligned.row.col.m16n16k16.f32.f32 {%f154, %f155, %f156, %f157, %f158, %f159, %f160, %f161}, {%r360, %r361, %r362, %r363, %r364, %r365, %r366, %r367}, {%r351, %r352, %r353, %r354, %r355, %r356, %r357, %r358}, {%f130, %f131, %f132, %f133, %f134, %f135, %f136, %f137};
	wmma.mma.sync.aligned.row.col.m16n16k16.f32.f32 {%f162, %f163, %f164, %f165, %f166, %f167, %f168, %f169}, {%r360, %r361, %r362, %r363, %r364, %r365, %r366, %r367}, {%r368, %r369, %r370, %r371, %r372, %r373, %r374, %r375}, {%f138, %f139, %f140, %f141, %f142, %f143, %f144, %f145};
	add.s32 	%r376, %r3, 224;
	wmma.load.a.sync.aligned.row.m16n16k16.shared.f16 	{%r377, %r378, %r379, %r380, %r381, %r382, %r383, %r384}, [%r376], %r430;
	wmma.load.b.sync.aligned.col.m16n16k16.shared.f16 	{%r385, %r386, %r387, %r388, %r389, %r390, %r391, %r392}, [%r376], %r430;
	add.s32 	%r393, %r6, 224;
	wmma.load.a.sync.aligned.row.m16n16k16.shared.f16 	{%r394, %r395, %r396, %r397, %r398, %r399, %r400, %r401}, [%r393], %r430;
	wmma.load.b.sync.aligned.col.m16n16k16.shared.f16 	{%r402, %r403, %r404, %r405, %r406, %r407, %r408, %r409}, [%r393], %r430;
	wmma.mma.sync.aligned.row.col.m16n16k16.f32.f32 {%f170, %f171, %f172, %f173, %f174, %f175, %f176, %f177}, {%r377, %r378, %r379, %r380, %r381, %r382, %r383, %r384}, {%r385, %r386, %r387, %r388, %r389, %r390, %r391, %r392}, {%f146, %f147, %f148, %f149, %f150, %f151, %f152, %f153};
	wmma.mma.sync.aligned.row.col.m16n16k16.f32.f32 {%f178, %f179, %f180, %f181, %f182, %f183, %f184, %f185}, {%r394, %r395, %r396, %r397, %r398, %r399, %r400, %r401}, {%r385, %r386, %r387, %r388, %r389, %r390, %r391, %r392}, {%f154, %f155, %f156, %f157, %f158, %f159, %f160, %f161};
	wmma.mma.sync.aligned.row.col.m16n16k16.f32.f32 {%f186, %f187, %f188, %f189, %f190, %f191, %f192, %f193}, {%r394, %r395, %r396, %r397, %r398, %r399, %r400, %r401}, {%r402, %r403, %r404, %r405, %r406, %r407, %r408, %r409}, {%f162, %f163, %f164, %f165, %f166, %f167, %f168, %f169};
	wmma.store.d.sync.aligned.row.m16n16k16.shared.f32 	[%r3], {%f170, %f171, %f172, %f173, %f174, %f175, %f176, %f177}, %r78;
	wmma.store.d.sync.aligned.row.m16n16k16.shared.f32 	[%r7], {%f178, %f179, %f180, %f181, %f182, %f183, %f184, %f185}, %r78;
	add.s32 	%r410, %r7, 64;
	wmma.store.d.sync.aligned.row.m16n16k16.shared.f32 	[%r410], {%f186, %f187, %f188, %f189, %f190, %f191, %f192, %f193}, %r78;
	@%p25 bra 	$L__BB0_33;
	mul.wide.s32 	%rd73, %r73, 8;
	add.s64 	%rd6, %rd5, %rd73;
	mov.b32 	%r448, 0;
$L__BB0_27:
	setp.ge.s32 	%p26, %r4, %r85;
	@%p26 bra 	$L__BB0_32;
	ld.param.u32 	%r431, [_Z25DotFeatureInteractionHalfILi2ELi4ELi16ELi2ELi8EEvliiiiiiiiiii11DotFwdParamI6__halfXT_EE_param_10];
	add.s32 	%r63, %r448, %r431;
	add.s32 	%r412, %r431, %r63;
	add.s32 	%r413, %r412, -1;
	mul.lo.s32 	%r414, %r413, %r448;
	shr.u32 	%r415, %r414, 31;
	add.s32 	%r416, %r414, %r415;
	shr.s32 	%r64, %r416, 1;
	mul.lo.s32 	%r65, %r448, %r78;
	mov.u32 	%r449, %r4;
$L__BB0_29:
	setp.ge.s32 	%p27, %r449, %r63;
	@%p27 bra 	$L__BB0_31;
	add.s32 	%r417, %r449, %r64;
	add.s32 	%r418, %r449, %r65;
	shl.b32 	%r419, %r418, 2;
	add.s32 	%r420, %r3, %r419;
	ld.shared.f32 	%f194, [%r420];
	// begin inline asm
	{  cvt.rn.f16.f32 %rs67, %f194;}

	// end inline asm
	mul.wide.s32 	%rd74, %r417, 2;
	add.s64 	%rd75, %rd6, %rd74;
	st.global.u16 	[%rd75], %rs67;
$L__BB0_31:
	add.s32 	%r449, %r449, %r5;
	setp.lt.s32 	%p28, %r449, %r85;
	@%p28 bra 	$L__BB0_29;
$L__BB0_32:
	add.s32 	%r448, %r448, 1;
	setp.eq.s32 	%p29, %r448, %r85;
	@%p29 bra 	$L__BB0_33;
	bra.uni 	$L__BB0_27;
$L__BB0_33:
	ld.param.u32 	%r432, [_Z25DotFeatureInteractionHalfILi2ELi4ELi16ELi2ELi8EEvliiiiiiiiiii11DotFwdParamI6__halfXT_EE_param_11];
	setp.ge.s32 	%p30, %r4, %r432;
	@%p30 bra 	$L__BB0_36;
	ld.param.u32 	%r426, [_Z25DotFeatureInteractionHalfILi2ELi4ELi16ELi2ELi8EEvliiiiiiiiiii11DotFwdParamI6__halfXT_EE_param_3];
	mul.lo.s32 	%r421, %r434, %r426;
	cvt.s64.s32 	%rd7, %r421;
	mov.u32 	%r450, %r4;
$L__BB0_35:
	ld.param.u32 	%r433, [_Z25DotFeatureInteractionHalfILi2ELi4ELi16ELi2ELi8EEvliiiiiiiiiii11DotFwdParamI6__halfXT_EE_param_11];
	ld.param.u32 	%r427, [_Z25DotFeatureInteractionHalfILi2ELi4ELi16ELi2ELi8EEvliiiiiiiiiii11DotFwdParamI6__halfXT_EE_param_3];
	not.b32 	%r422, %r450;
	add.s32 	%r423, %r427, %r422;
	cvt.s64.s32 	%rd76, %r423;
	add.s64 	%rd77, %rd76, %rd7;
	cvta.to.global.u64 	%rd78, %rd11;
	shl.b64 	%rd79, %rd77, 1;
	add.s64 	%rd80, %rd78, %rd79;
	st.global.u16 	[%rd80], %rs6;
	add.s32 	%r450, %r450, %r5;
	setp.lt.s32 	%p31, %r450, %r433;
	@%p31 bra 	$L__BB0_35;
$L__BB0_36:
	mov.u32 	%r424, %ntid.y;
	mov.u32 	%r425, %nctaid.x;
	mad.lo.s32 	%r434, %r424, %r425, %r434;
	cvt.s64.s32 	%rd81, %r434;
	setp.gt.s64 	%p32, %rd8, %rd81;
	@%p32 bra 	$L__BB0_2;
$L__BB0_37:
	ret;
$L__BB0_38:
	setp.ge.s32 	%p20, %r4, %r73;
	@%p20 bra 	$L__BB0_41;
	mul.lo.s32 	%r55, %r445, %r77;
	mov.u32 	%r446, %r4;
$L__BB0_40:
	add.s32 	%r134, %r446, %r55;
	shl.b32 	%r135, %r134, 3;
	add.s32 	%r136, %r3, %r135;
	st.shared.v4.u16 	[%r136], {%rs6, %rs6, %rs6, %rs6};
	add.s32 	%r446, %r446, %r5;
	setp.lt.s32 	%p21, %r446, %r73;
	@%p21 bra 	$L__BB0_40;
$L__BB0_41:
	add.s32 	%r445, %r445, 1;
	setp.eq.s32 	%p22, %r445, %r72;
	@%p22 bra 	$L__BB0_23;
	bra.uni 	$L__BB0_38;

}


// ===== COMPILED SASS (sm_100) =====

	.target	sm_100

	.elftype	@"ET_EXEC"


//--------------------- .note.nv.tkinfo           --------------------------
	.section	.note.nv.tkinfo,"",@"SHT_NOTE"
	.sectionflags	@"SHF_NOTE_NV_TKINFO"
	.tkinfo
        /*0018*/ 	.word	0x00000002
        /*0030*/ 	.string	""
        /*0030*/ 	.string	"ptxas"
        /*0030*/ 	.string	"Cuda compilation tools, release 13.0, V13.0.88"
        /*0030*/ 	.string	"Build cuda_13.0.r13.0/compiler.36424714_0"
        /*0030*/ 	.string	"-arch sm_100 -m 64 "



//--------------------- .note.nv.cuinfo           --------------------------
	.section	.note.nv.cuinfo,"",@"SHT_NOTE"
	.sectionflags	@"SHF_NOTE_NV_CUINFO"
        /*0018*/ 	.short	0x0002
        /*001a*/ 	.short	0x0064
        /*001c*/ 	.short	0x0082
	.zero		2


//--------------------- .nv.info                  --------------------------
	.section	.nv.info,"",@"SHT_CUDA_INFO"
	.align	4


	//----- nvinfo : EIATTR_REGCOUNT
	.align		4
        /*0000*/ 	.byte	0x04, 0x2f
        /*0002*/ 	.short	(.L_1 - .L_0)
	.align		4
.L_0:
        /*0004*/ 	.word	index@(_Z25DotFeatureInteractionHalfILi2ELi4ELi16ELi2ELi8EEvliiiiiiiiiii11DotFwdParamI6__halfXT_EE)
        /*0008*/ 	.word	0x00000030


	//----- nvinfo : EIATTR_FRAME_SIZE
	.align		4
.L_1:
        /*000c*/ 	.byte	0x04, 0x11
        /*000e*/ 	.short	(.L_3 - .L_2)
	.align		4
.L_2:
        /*0010*/ 	.word	index@(_Z25DotFeatureInteractionHalfILi2ELi4ELi16ELi2ELi8EEvliiiiiiiiiii11DotFwdParamI6__halfXT_EE)
        /*0014*/ 	.word	0x00000000


	//----- nvinfo : EIATTR_MIN_STACK_SIZE
	.align		4
.L_3:
        /*0018*/ 	.byte	0x04, 0x12
        /*001a*/ 	.short	(.L_5 - .L_4)
	.align		4
.L_4:
        /*001c*/ 	.word	index@(_Z25DotFeatureInteractionHalfILi2ELi4ELi16ELi2ELi8EEvliiiiiiiiiii11DotFwdParamI6__halfXT_EE)
        /*0020*/ 	.word	0x00000000
.L_5:


//--------------------- .nv.compat                --------------------------
	.section	.nv.compat,"",@"SHT_CUDA_COMPAT_INFO"
	.align	4
        /*0000*/ 	.byte	0x02, 0x09, 0x00, 0x00, 0x02, 0x02, 0x01, 0x00, 0x02, 0x05, 0x05, 0x00, 0x03, 0x07, 0x01, 0x01
        /*0010*/ 	.byte	0x02, 0x03, 0x00, 0x00, 0x02, 0x06, 0x01, 0x00, 0x04, 0x0b, 0x08, 0x00, 0x09, 0x00, 0x00, 0x00
        /*0020*/ 	.byte	0x00, 0x00, 0x00, 0x00


//--------------------- .nv.info._Z25DotFeatureInteractionHalfILi2ELi4ELi16ELi2ELi8EEvliiiiiiiiiii11DotFwdParamI6__halfXT_EE --------------------------
	.section	.nv.info._Z25DotFeatureInteractionHalfILi2ELi4ELi16ELi2ELi8EEvliiiiiiiiiii11DotFwdParamI6__halfXT_EE,"",@"SHT_CUDA_INFO"
	.sectionflags	@""
	.align	4


	//----- nvinfo : EIATTR_CUDA_API_VERSION
	.align		4
        /*0000*/ 	.byte	0x04, 0x37
        /*0002*/ 	.short	(.L_7 - .L_6)
.L_6:
        /*0004*/ 	.word	0x00000082


	//----- nvinfo : EIATTR_KPARAM_INFO
	.align		4
.L_7:
        /*0008*/ 	.byte	0x04, 0x17
        /*000a*/ 	.short	(.L_9 - .L_8)
.L_8:
        /*000c*/ 	.word	0x00000000
        /*0010*/ 	.short	0x000c
        /*0012*/ 	.short	0x0038
        /*0014*/ 	.byte	0x00, 0xf0, 0xe1, 0x00


	//----- nvinfo : EIATTR_KPARAM_INFO
	.align		4
.L_9:
        /*0018*/ 	.byte	0x04, 0x17
        /*001a*/ 	.short	(.L_11 - .L_10)
.L_10:
        /*001c*/ 	.word	0x00000000
        /*0020*/ 	.short	0x000b
        /*0022*/ 	.short	0x0030
        /*0024*/ 	.byte	0x00, 0xf0, 0x11, 0x00


	//----- nvinfo : EIATTR_KPARAM_INFO
	.align		4
.L_11:
        /*0028*/ 	.byte	0x04, 0x17
        /*002a*/ 	.short	(.L_13 - .L_12)
.L_12:
        /*002c*/ 	.word	0x00000000
        /*0030*/ 	.short	0x000a
        /*0032*/ 	.short	0x002c
        /*0034*/ 	.byte	0x00, 0xf0, 0x11, 0x00


	//----- nvinfo : EIATTR_KPARAM_INFO
	.align		4
.L_13:
        /*0038*/ 	.byte	0x04, 0x17
        /*003a*/ 	.short	(.L_15 - .L_14)
.L_14:
        /*003c*/ 	.word	0x00000000
        /*0040*/ 	.short	0x0009
        /*0042*/ 	.short	0x0028
        /*0044*/ 	.byte	0x00, 0xf0, 0x11, 0x00


	//----- nvinfo : EIATTR_KPARAM_INFO
	.align		4
.L_15:
        /*0048*/ 	.byte	0x04, 0x17
        /*004a*/ 	.short	(.L_17 - .L_16)
.L_16:
        /*004c*/ 	.word	0x00000000
        /*0050*/ 	.short	0x0008
        /*0052*/ 	.short	0x0024
        /*0054*/ 	.byte	0x00, 0xf0, 0x11, 0x00


	//----- nvinfo : EIATTR_KPARAM_INFO
	.align		4
.L_17:
        /*0058*/ 	.byte	0x04, 0x17
        /*005a*/ 	.short	(.L_19 - .L_18)
.L_18:
        /*005c*/ 	.word	0x00000000
        /*0060*/ 	.short	0x0007
        /*0062*/ 	.short	0x0020
        /*0064*/ 	.byte	0x00, 0xf0, 0x11, 0x00


	//----- nvinfo : EIATTR_KPARAM_INFO
	.align		4
.L_19:
        /*0068*/ 	.byte	0x04, 0x17
        /*006a*/ 	.short	(.L_21 - .L_20)
.L_20:
        /*006c*/ 	.word	0x00000000
        /*0070*/ 	.short	0x0006
        /*0072*/ 	.short	0x001c
        /*0074*/ 	.byte	0x00, 0xf0, 0x11, 0x00


	//----- nvinfo : EIATTR_KPARAM_INFO
	.align		4
.L_21:
        /*0078*/ 	.byte	0x04, 0x17
        /*007a*/ 	.short	(.L_23 - .L_22)
.L_22:
        /*007c*/ 	.word	0x00000000
        /*0080*/ 	.short	0x0005
        /*0082*/ 	.short	0x0018
        /*0084*/ 	.byte	0x00, 0xf0, 0x11, 0x00


	//----- nvinfo : EIATTR_KPARAM_INFO
	.align		4
.L_23:
        /*0088*/ 	.byte	0x04, 0x17
        /*008a*/ 	.short	(.L_25 - .L_24)
.L_24:
        /*008c*/ 	.word	0x00000000
        /*0090*/ 	.short	0x0004
        /*0092*/ 	.short	0x0014
        /*0094*/ 	.byte	0x00, 0xf0, 0x11, 0x00


	//----- nvinfo : EIATTR_KPARAM_INFO
	.align		4
.L_25:
        /*0098*/ 	.byte	0x04, 0x17
        /*009a*/ 	.short	(.L_27 - .L_26)
.L_26:
        /*009c*/ 	.word	0x00000000
        /*00a0*/ 	.short	0x0003
        /*00a2*/ 	.short	0x0010
        /*00a4*/ 	.byte	0x00, 0xf0, 0x11, 0x00


	//----- nvinfo : EIATTR_KPARAM_INFO
	.align		4
.L_27:
        /*00a8*/ 	.byte	0x04, 0x17
        /*00aa*/ 	.short	(.L_29 - .L_28)
.L_28:
        /*00ac*/ 	.word	0x00000000
        /*00b0*/ 	.short	0x0002
        /*00b2*/ 	.short	0x000c
        /*00b4*/ 	.byte	0x00, 0xf0, 0x11, 0x00


	//----- nvinfo : EIATTR_KPARAM_INFO
	.align		4
.L_29:
        /*00b8*/ 	.byte	0x04, 0x17
        /*00ba*/ 	.short	(.L_31 - .L_30)
.L_30:
        /*00bc*/ 	.word	0x00000000
        /*00c0*/ 	.short	0x0001
        /*00c2*/ 	.short	0x0008
        /*00c4*/ 	.byte	0x00, 0xf0, 0x11, 0x00


	//----- nvinfo : EIATTR_KPARAM_INFO
	.align		4
.L_31:
        /*00c8*/ 	.byte	0x04, 0x17
        /*00ca*/ 	.short	(.L_33 - .L_32)
.L_32:
        /*00cc*/ 	.word	0x00000000
        /*00d0*/ 	.short	0x0000
        /*00d2*/ 	.short	0x0000
        /*00d4*/ 	.byte	0x00, 0xf0, 0x21, 0x00


	//----- nvinfo : EIATTR_SPARSE_MMA_MASK
	.align		4
.L_33:
        /*00d8*/ 	.byte	0x03, 0x50
        /*00da*/ 	.short	0x0000


	//----- nvinfo : EIATTR_WMMA_USED
	.align		4
        /*00dc*/ 	.byte	0x01, 0x2b
	.zero		2


	//----- nvinfo : EIATTR_MAXREG_COUNT
	.align		4
        /*00e0*/ 	.byte	0x03, 0x1b
        /*00e2*/ 	.short	0x00ff


	//----- nvinfo : EIATTR_MERCURY_ISA_VERSION
	.align		4
        /*00e4*/ 	.byte	0x03, 0x5f
        /*00e6*/ 	.short	0x0101


	//----- nvinfo : EIATTR_VRC_CTA_INIT_COUNT
	.align		4
        /*00e8*/ 	.byte	0x02, 0x4a
	.zero		1
	.zero		1


	//----- nvinfo : EIATTR_EXIT_INSTR_OFFSETS
	.align		4
        /*00ec*/ 	.byte	0x04, 0x1c
        /*00ee*/ 	.short	(.L_35 - .L_34)


	//   ....[0]....
.L_34:
        /*00f0*/ 	.word	0x00000090


	//   ....[1]....
        /*00f4*/ 	.word	0x00001ff0


	//----- nvinfo : EIATTR_CRS_STACK_SIZE
	.align		4
.L_35:
        /*00f8*/ 	.byte	0x04, 0x1e
        /*00fa*/ 	.short	(.L_37 - .L_36)
.L_36:
        /*00fc*/ 	.word	0x00000000


	//----- nvinfo : EIATTR_CBANK_PARAM_SIZE
	.align		4
.L_37:
        /*0100*/ 	.byte	0x03, 0x19
        /*0102*/ 	.short	0x0070


	//----- nvinfo : EIATTR_PARAM_CBANK
	.align		4
        /*0104*/ 	.byte	0x04, 0x0a
        /*0106*/ 	.short	(.L_39 - .L_38)
	.align		4
.L_38:
        /*0108*/ 	.word	index@(.nv.constant0._Z25DotFeatureInteractionHalfILi2ELi4ELi16ELi2ELi8EEvliiiiiiiiiii11DotFwdParamI6__halfXT_EE)
        /*010c*/ 	.short	0x0380
        /*010e*/ 	.short	0x0070


	//----- nvinfo : EIATTR_SW_WAR
	.align		4
.L_39:
        /*0110*/ 	.byte	0x04, 0x36
        /*0112*/ 	.short	(.L_41 - .L_40)
.L_40:
        /*0114*/ 	.word	0x00000008
.L_41:


//--------------------- .nv.callgraph             --------------------------
	.section	.nv.callgraph,"",@"SHT_CUDA_CALLGRAPH"
	.align	4
	.sectionentsize	8
	.align		4
        /*0000*/ 	.word	0x00000000
	.align		4
        /*0004*/ 	.word	0xffffffff
	.align		4
        /*0008*/ 	.word	0x00000000
	.align		4
        /*000c*/ 	.word	0xfffffffe
	.align		4
        /*0010*/ 	.word	0x00000000
	.align		4
        /*0014*/ 	.word	0xfffffffd
	.align		4
        /*0018*/ 	.word	0x00000000
	.align		4
        /*001c*/ 	.word	0xfffffffc


//--------------------- .text._Z25DotFeatureInteractionHalfILi2ELi4ELi16ELi2ELi8EEvliiiiiiiiiii11DotFwdParamI6__halfXT_EE --------------------------
	.section	.text._Z25DotFeatureInteractionHalfILi2ELi4ELi16ELi2ELi8EEvliiiiiiiiiii11DotFwdParamI6__halfXT_EE,"ax",@progbits
	.align	128
        .global         _Z25DotFeatureInteractionHalfILi2ELi4ELi16ELi2ELi8EEvliiiiiiiiiii11DotFwdParamI6__halfXT_EE
        .type           _Z25DotFeatureInteractionHalfILi2ELi4ELi16ELi2ELi8EEvliiiiiiiiiii11DotFwdParamI6__halfXT_EE,@function
        .size           _Z25DotFeatureInteractionHalfILi2ELi4ELi16ELi2ELi8EEvliiiiiiiiiii11DotFwdParamI6__halfXT_EE,(.L_x_26 - _Z25DotFeatureInteractionHalfILi2ELi4ELi16ELi2ELi8EEvliiiiiiiiiii11DotFwdParamI6__halfXT_EE)
        .other          _Z25DotFeatureInteractionHalfILi2ELi4ELi16ELi2ELi8EEvliiiiiiiiiii11DotFwdParamI6__halfXT_EE,@"STO_CUDA_ENTRY STV_DEFAULT"
_Z25DotFeatureInteractionHalfILi2ELi4ELi16ELi2ELi8EEvliiiiiiiiiii11DotFwdParamI6__halfXT_EE:
.text._Z25DotFeatureInteractionHalfILi2ELi4ELi16ELi2ELi8EEvliiiiiiiiiii11DotFwdParamI6__halfXT_EE:
[----:B------:R-:W-:Y:S01]  /*0000*/  LDC R1, c[0x0][0x37c] ;  /* 0x0000df00ff017b82 */ /* 0x000fe20000000800 */
[----:B------:R-:W0:Y:S01]  /*0010*/  S2R R3, SR_TID.Y ;  /* 0x0000000000037919 */ /* 0x000e220000002200 */
[----:B------:R-:W0:Y:S01]  /*0020*/  LDCU UR4, c[0x0][0x364] ;  /* 0x00006c80ff0477ac */ /* 0x000e220008000800 */
[----:B------:R-:W0:Y:S01]  /*0030*/  S2R R0, SR_CTAID.X ;  /* 0x0000000000007919 */ /* 0x000e220000002500 */
[----:B------:R-:W1:Y:S01]  /*0040*/  LDCU.64 UR6, c[0x0][0x380] ;  /* 0x00007000ff0677ac */ /* 0x000e620008000a00 */
[----:B0-----:R-:W-:-:S05]  /*0050*/  IMAD R3, R0, UR4, R3 ;  /* 0x0000000400037c24 */ /* 0x001fca000f8e0203 */
[----:B-1----:R-:W-:Y:S02]  /*0060*/  ISETP.GE.U32.AND P0, PT, R3, UR6, PT ;  /* 0x0000000603007c0c */ /* 0x002fe4000bf06070 */
[----:B------:R-:W-:-:S04]  /*0070*/  SHF.R.S32.HI R0, RZ, 0x1f, R3 ;  /* 0x0000001fff007819 */ /* 0x000fc80000011403 */
[----:B------:R-:W-:-:S13]  /*0080*/  ISETP.GE.AND.EX P0, PT, R0, UR7, PT, P0 ;  /* 0x0000000700007c0c */ /* 0x000fda000bf06300 */
[----:B------:R-:W-:Y:S05]  /*0090*/  @P0 EXIT ;  /* 0x000000000000094d */ /* 0x000fea0003800000 */
[----:B------:R-:W0:Y:S01]  /*00a0*/  LDCU UR6, c[0x0][0x360] ;  /* 0x00006c00ff0677ac */ /* 0x000e220008000800 */
[----:B------:R-:W1:Y:S02]  /*00b0*/  LDCU.64 UR8, c[0x0][0x358] ;  /* 0x00006b00ff0877ac */ /* 0x000e640008000a00 */
.L_x_24:
[----:B0-----:R-:W2:Y:S01]  /*00c0*/  S2R R13, SR_TID.X ;  /* 0x00000000000d7919 */ /* 0x001ea20000002100 */
[----:B------:R-:W3:Y:S01]  /*00d0*/  LDCU UR4, c[0x0][0x38c] ;  /* 0x00007180ff0477ac */ /* 0x000ee20008000800 */
[----:B------:R-:W4:Y:S01]  /*00e0*/  S2UR UR5, SR_CgaCtaId ;  /* 0x00000000000579c3 */ /* 0x000f220000008800 */
[----:B------:R-:W-:Y:S01]  /*00f0*/  BSSY.RECONVERGENT B0, `(.L_x_0) ;  /* 0x00000cc000007945 */ /* 0x000fe20003800200 */
[----:B------:R-:W5:Y:S06]  /*0100*/  S2R R0, SR_TID.Y ;  /* 0x0000000000007919 */ /* 0x000f6c0000002200 */
[----:B------:R-:W5:Y:S01]  /*0110*/  LDC R5, c[0x0][0x3a8] ;  /* 0x0000ea00ff057b82 */ /* 0x000f620000000800 */
[----:B---3--:R-:W-:Y:S01]  /*0120*/  IMAD.U32 R2, RZ, RZ, UR4 ;  /* 0x00000004ff027e24 */ /* 0x008fe2000f8e00ff */
[----:B------:R-:W-:-:S02]  /*0130*/  UMOV UR4, 0x400 ;  /* 0x0000040000047882 */ /* 0x000fc40000000000 */
[----:B----4-:R-:W-:Y:S02]  /*0140*/  ULEA UR4, UR5, UR4, 0x18 ;  /* 0x0000000405047291 */ /* 0x010fe4000f8ec0ff */
[----:B--2---:R-:W-:-:S04]  /*0150*/  ISETP.GE.AND P0, PT, R13, R2, PT ;  /* 0x000000020d00720c */ /* 0x004fc80003f06270 */
[----:B-----5:R-:W-:-:S09]  /*0160*/  IMAD R0, R0, R5, UR4 ;  /* 0x0000000400007e24 */ /* 0x020fd2000f8e0205 */
[----:B------:R-:W-:Y:S05]  /*0170*/  @P0 BRA `(.L_x_1) ;  /* 0x0000000c000c0947 */ /* 0x000fea0003800000 */
[----:B------:R-:W2:Y:S01]  /*0180*/  LDCU.64 UR4, c[0x0][0x3c8] ;  /* 0x00007900ff0477ac */ /* 0x000ea20008000a00 */
[----:B------:R-:W-:Y:S02]  /*0190*/  IMAD R2, R3, R2, RZ ;  /* 0x0000000203027224 */ /* 0x000fe400078e02ff */
[----:B------:R-:W-:Y:S02]  /*01a0*/  IMAD.MOV.U32 R15, RZ, RZ, R13 ;  /* 0x000000ffff0f7224 */ /* 0x000fe400078e000d */
[C---:B--2---:R-:W-:Y:S02]  /*01b0*/  IMAD R12, R2.reuse, UR4, RZ ;  /* 0x00000004020c7c24 */ /* 0x044fe4000f8e02ff */
[----:B------:R-:W-:-:S03]  /*01c0*/  IMAD R14, R2, UR5, RZ ;  /* 0x00000005020e7c24 */ /* 0x000fc6000f8e02ff */
[----:B------:R-:W-:Y:S02]  /*01d0*/  SHF.R.S32.HI R16, RZ, 0x1f, R12 ;  /* 0x0000001fff107819 */ /* 0x000fe4000001140c */
[----:B------:R-:W-:-:S07]  /*01e0*/  SHF.R.S32.HI R17, RZ, 0x1f, R14 ;  /* 0x0000001fff117819 */ /* 0x000fce000001140e */
.L_x_8:
[----:B--2---:R-:W2:Y:S02]  /*01f0*/  LDC R24, c[0x0][0x3e8] ;  /* 0x0000fa00ff187b82 */ /* 0x004ea40000000800 */
[----:B--2---:R-:W-:-:S13]  /*0200*/  ISETP.GE.AND P0, PT, R24, 0x1, PT ;  /* 0x000000011800780c */ /* 0x004fda0003f06270 */
[----:B---34-:R-:W-:Y:S05]  /*0210*/  @!P0 BRA `(.L_x_2) ;  /* 0x0000000800d08947 */ /* 0x018fea0003800000 */
[----:B------:R-:W2:Y:S02]  /*0220*/  LDC R4, c[0x0][0x3c8] ;  /* 0x0000f200ff047b82 */ /* 0x000ea40000000800 */
[----:B--2---:R-:W-:-:S13]  /*0230*/  ISETP.GE.AND P0, PT, R4, 0x1, PT ;  /* 0x000000010400780c */ /* 0x004fda0003f06270 */
[----:B------:R-:W-:Y:S05]  /*0240*/  @!P0 BRA `(.L_x_3) ;  /* 0x0000000400548947 */ /* 0x000fea0003800000 */
[C---:B------:R-:W-:Y:S01]  /*0250*/  ISETP.GE.AND P1, PT, R4.reuse, 0x4, PT ;  /* 0x000000040400780c */ /* 0x040fe20003f26270 */
[----:B------:R-:W-:Y:S01]  /*0260*/  IMAD.MOV.U32 R2, RZ, RZ, RZ ;  /* 0x000000ffff027224 */ /* 0x000fe200078e00ff */
[----:B------:R-:W-:-:S11]  /*0270*/  LOP3.LUT P0, R26, R4, 0x3, RZ, 0xc0, !PT ;  /* 0x00000003041a7812 */ /* 0x000fd6000780c0ff */
[----:B------:R-:W-:Y:S05]  /*0280*/  @!P1 BRA `(.L_x_4) ;  /* 0x0000000000bc9947 */ /* 0x000fea0003800000 */
[----:B------:R-:W2:Y:S01]  /*0290*/  LDC R18, c[0x0][0x39c] ;  /* 0x0000e700ff127b82 */ /* 0x000ea20000000800 */
[----:B------:R-:W2:Y:S01]  /*02a0*/  LDCU UR4, c[0x0][0x3d0] ;  /* 0x00007a00ff0477ac */ /* 0x000ea20008000800 */
[----:B------:R-:W-:Y:S01]  /*02b0*/  LOP3.LUT R2, R4, 0x7ffffffc, RZ, 0xc0, !PT ;  /* 0x7ffffffc04027812 */ /* 0x000fe200078ec0ff */
[----:B------:R-:W-:-:S04]  /*02c0*/  IMAD.MOV.U32 R25, RZ, RZ, R15 ;  /* 0x000000ffff197224 */ /* 0x000fc800078e000f */
[----:B------:R-:W-:Y:S01]  /*02d0*/  IMAD.MOV R22, RZ, RZ, -R2 ;  /* 0x000000ffff167224 */ /* 0x000fe200078e0a02 */
[----:B------:R-:W3:Y:S01]  /*02e0*/  LDC R20, c[0x0][0x38c] ;  /* 0x0000e300ff147b82 */ /* 0x000ee20000000800 */
[----:B--2---:R-:W-:-:S04]  /*02f0*/  IMAD R27, R18, UR4, R15 ;  /* 0x00000004121b7c24 */ /* 0x004fc8000f8e020f */
[----:B------:R-:W-:Y:S01]  /*0300*/  IMAD R27, R27, 0x8, R0 ;  /* 0x000000081b1b7824 */ /* 0x000fe200078e0200 */
[----:B---3--:R-:W-:Y:S01]  /*0310*/  IADD3 R21, PT, PT, R15, R20, RZ ;  /* 0x000000140f157210 */ /* 0x008fe20007ffe0ff */
[C-C-:B------:R-:W-:Y:S02]  /*0320*/  IMAD R23, R20.reuse, 0x2, R15.reuse ;  /* 0x0000000214177824 */ /* 0x140fe400078e020f */
[----:B------:R-:W-:-:S07]  /*0330*/  IMAD R19, R20, 0x3, R15 ;  /* 0x0000000314137824 */ /* 0x000fce00078e020f */
.L_x_5:
[----:B--2---:R-:W2:Y:S01]  /*0340*/  LDCU.64 UR4, c[0x0][0x3b8] ;  /* 0x00007700ff0477ac */ /* 0x004ea20008000a00 */
[C---:B------:R-:W-:Y:S02]  /*0350*/  IADD3 R5, P1, PT, R12.reuse, R25, RZ ;  /* 0x000000190c057210 */ /* 0x040fe40007f3e0ff */
[C---:B------:R-:W-:Y:S02]  /*0360*/  IADD3 R4, P2, PT, R12.reuse, R21, RZ ;  /* 0x000000150c047210 */ /* 0x040fe40007f5e0ff */
[-C--:B------:R-:W-:Y:S02]  /*0370*/  LEA.HI.X.SX32 R10, R25, R16.reuse, 0x1, P1 ;  /* 0x00000010190a7211 */ /* 0x080fe400008f0eff */
[----:B------:R-:W-:Y:S02]  /*0380*/  LEA.HI.X.SX32 R9, R21, R16, 0x1, P2 ;  /* 0x0000001015097211 */ /* 0x000fe400010f0eff */
[----:B------:R-:W-:-:S04]  /*0390*/  IADD3 R11, P1, PT, R12, R23, RZ ;  /* 0x000000170c0b7210 */ /* 0x000fc80007f3e0ff */
[----:B------:R-:W-:Y:S02]  /*03a0*/  LEA.HI.X.SX32 R30, R23, R16, 0x1, P1 ;  /* 0x00000010171e7211 */ /* 0x000fe400008f0eff */
[C---:B--2---:R-:W-:Y:S02]  /*03b0*/  LEA R6, P3, R5.reuse, UR4, 0x3 ;  /* 0x0000000405067c11 */ /* 0x044fe4000f8618ff */
[----:B------:R-:W-:Y:S02]  /*03c0*/  LEA R8, P2, R4, UR4, 0x3 ;  /* 0x0000000404087c11 */ /* 0x000fe4000f8418ff */
[----:B------:R-:W-:Y:S02]  /*03d0*/  LEA.HI.X R7, R5, UR5, R10, 0x3, P3 ;  /* 0x0000000505077c11 */ /* 0x000fe400098f1c0a */
[----:B------:R-:W-:Y:S02]  /*03e0*/  IADD3 R5, P3, PT, R12, R19, RZ ;  /* 0x000000130c057210 */ /* 0x000fe40007f7e0ff */
[----:B------:R-:W-:-:S02]  /*03f0*/  LEA.HI.X R9, R4, UR5, R9, 0x3, P2 ;  /* 0x0000000504097c11 */ /* 0x000fc400090f1c09 */
[----:B------:R-:W-:Y:S01]  /*0400*/  LEA R10, P1, R11, UR4, 0x3 ;  /* 0x000000040b0a7c11 */ /* 0x000fe2000f8218ff */
[----:B-1----:R-:W2:Y:S01]  /*0410*/  LDG.E.64 R6, desc[UR8][R6.64] ;  /* 0x0000000806067981 */ /* 0x002ea2000c1e1b00 */
[----:B------:R-:W-:Y:S02]  /*0420*/  LEA.HI.X.SX32 R28, R19, R16, 0x1, P3 ;  /* 0x00000010131c7211 */ /* 0x000fe400018f0eff */
[----:B------:R-:W-:Y:S01]  /*0430*/  LEA R4, P2, R5, UR4, 0x3 ;  /* 0x0000000405047c11 */ /* 0x000fe2000f8418ff */
[----:B------:R-:W3:Y:S01]  /*0440*/  LDG.E.64 R8, desc[UR8][R8.64] ;  /* 0x0000000808087981 */ /* 0x000ee2000c1e1b00 */
[----:B------:R-:W-:Y:S02]  /*0450*/  LEA.HI.X R11, R11, UR5, R30, 0x3, P1 ;  /* 0x000000050b0b7c11 */ /* 0x000fe400088f1c1e */
[----:B------:R-:W-:-:S04]  /*0460*/  LEA.HI.X R5, R5, UR5, R28, 0x3, P2 ;  /* 0x0000000505057c11 */ /* 0x000fc800090f1c1c */
[----:B------:R-:W4:Y:S04]  /*0470*/  LDG.E.64 R10, desc[UR8][R10.64] ;  /* 0x000000080a0a7981 */ /* 0x000f28000c1e1b00 */
[----:B------:R-:W5:Y:S01]  /*0480*/  LDG.E.64 R4, desc[UR8][R4.64] ;  /* 0x0000000804047981 */ /* 0x000f62000c1e1b00 */
[C-C-:B------:R-:W-:Y:S02]  /*0490*/  IMAD R28, R18.reuse, 0x8, R27.reuse ;  /* 0x00000008121c7824 */ /* 0x140fe400078e021b */
[C-C-:B------:R-:W-:Y:S02]  /*04a0*/  IMAD R29, R18.reuse, 0x10, R27.reuse ;  /* 0x00000010121d7824 */ /* 0x140fe400078e021b */
[----:B------:R-:W-:Y:S02]  /*04b0*/  IMAD R30, R18, 0x18, R27 ;  /* 0x00000018121e7824 */ /* 0x000fe400078e021b */
[----:B------:R-:W-:-:S05]  /*04c0*/  VIADD R22, R22, 0x4 ;  /* 0x0000000416167836 */ /* 0x000fca0000000000 */
[----:B------:R-:W-:Y:S01]  /*04d0*/  ISETP.NE.AND P1, PT, R22, RZ, PT ;  /* 0x000000ff1600720c */ /* 0x000fe20003f25270 */
[C---:B------:R-:W-:Y:S01]  /*04e0*/  IMAD R23, R20.reuse, 0x4, R23 ;  /* 0x0000000414177824 */ /* 0x040fe200078e0217 */
[C---:B------:R-:W-:Y:S01]  /*04f0*/  LEA R21, R20.reuse, R21, 0x2 ;  /* 0x0000001514157211 */ /* 0x040fe200078e10ff */
[C---:B------:R-:W-:Y:S02]  /*0500*/  IMAD R25, R20.reuse, 0x4, R25 ;  /* 0x0000000414197824 */ /* 0x040fe400078e0219 */
[----:B------:R-:W-:Y:S01]  /*0510*/  IMAD R19, R20, 0x4, R19 ;  /* 0x0000000414137824 */ /* 0x000fe200078e0213 */
[----:B--2---:R1:W-:Y:S04]  /*0520*/  STS.64 [R27], R6 ;  /* 0x000000061b007388 */ /* 0x0043e80000000a00 */
[----:B---3--:R2:W-:Y:S04]  /*0530*/  STS.64 [R28], R8 ;  /* 0x000000081c007388 */ /* 0x0085e80000000a00 */
[----:B----4-:R2:W-:Y:S04]  /*0540*/  STS.64 [R29], R10 ;  /* 0x0000000a1d007388 */ /* 0x0105e80000000a00 */
[----:B-----5:R2:W-:Y:S01]  /*0550*/  STS.64 [R30], R4 ;  /* 0x000000041e007388 */ /* 0x0205e20000000a00 */
[----:B-1----:R-:W-:Y:S01]  /*0560*/  IMAD R27, R18, 0x20, R27 ;  /* 0x00000020121b7824 */ /* 0x002fe200078e021b */
[----:B------:R-:W-:Y:S06]  /*0570*/  @P1 BRA `(.L_x_5) ;  /* 0xfffffffc00701947 */ /* 0x000fec000383ffff */
.L_x_4:
[----:B------:R-:W-:Y:S05]  /*0580*/  @!P0 BRA `(.L_x_3) ;  /* 0x0000000000848947 */ /* 0x000fea0003800000 */
[----:B------:R-:W3:Y:S01]  /*0590*/  LDCU UR5, c[0x0][0x38c] ;  /* 0x00007180ff0577ac */ /* 0x000ee20008000800 */
[----:B--2---:R-:W2:Y:S01]  /*05a0*/  LDC R11, c[0x0][0x39c] ;  /* 0x0000e700ff0b7b82 */ /* 0x004ea20000000800 */
[----:B------:R-:W4:Y:S01]  /*05b0*/  LDCU.64 UR10, c[0x0][0x3b8] ;  /* 0x00007700ff0a77ac */ /* 0x000f220008000a00 */
[----:B------:R-:W5:Y:S01]  /*05c0*/  LDCU UR4, c[0x0][0x3d0] ;  /* 0x00007a00ff0477ac */ /* 0x000f620008000800 */
[----:B---3--:R-:W-:-:S05]  /*05d0*/  IMAD R9, R2, UR5, R15 ;  /* 0x0000000502097c24 */ /* 0x008fca000f8e020f */
[----:B------:R-:W-:-:S04]  /*05e0*/  IADD3 R5, P0, PT, R12, R9, RZ ;  /* 0x000000090c057210 */ /* 0x000fc80007f1e0ff */
[----:B------:R-:W-:Y:S02]  /*05f0*/  LEA.HI.X.SX32 R6, R9, R16, 0x1, P0 ;  /* 0x0000001009067211 */ /* 0x000fe400000f0eff */
[----:B----4-:R-:W-:-:S04]  /*0600*/  LEA R4, P0, R5, UR10, 0x3 ;  /* 0x0000000a05047c11 */ /* 0x010fc8000f8018ff */
[----:B------:R-:W-:-:S06]  /*0610*/  LEA.HI.X R5, R5, UR11, R6, 0x3, P0 ;  /* 0x0000000b05057c11 */ /* 0x000fcc00080f1c06 */
[----:B-1----:R-:W3:Y:S01]  /*0620*/  LDG.E.64 R4, desc[UR8][R4.64] ;  /* 0x0000000804047981 */ /* 0x002ee2000c1e1b00 */
[----:B-----5:R-:W-:Y:S01]  /*0630*/  VIADD R2, R2, UR4 ;  /* 0x0000000402027c36 */ /* 0x020fe20008000000 */
[----:B------:R-:W-:-:S03]  /*0640*/  ISETP.NE.AND P0, PT, R26, 0x1, PT ;  /* 0x000000011a00780c */ /* 0x000fc60003f05270 */
[----:B--2---:R-:W-:-:S05]  /*0650*/  IMAD R7, R2, R11, R15 ;  /* 0x0000000b02077224 */ /* 0x004fca00078e020f */
[----:B------:R-:W-:-:S05]  /*0660*/  LEA R10, R7, R0, 0x3 ;  /* 0x00000000070a7211 */ /* 0x000fca00078e18ff */
[----:B---3--:R3:W-:Y:S01]  /*0670*/  STS.64 [R10], R4 ;  /* 0x000000040a007388 */ /* 0x0087e20000000a00 */
[----:B------:R-:W-:Y:S05]  /*0680*/  @!P0 BRA `(.L_x_3) ;  /* 0x0000000000448947 */ /* 0x000fea0003800000 */
[----:B------:R-:W-:Y:S01]  /*0690*/  ISETP.NE.AND P0, PT, R26, 0x2, PT ;  /* 0x000000021a00780c */ /* 0x000fe20003f05270 */
[----:B------:R-:W-:-:S05]  /*06a0*/  VIADD R9, R9, UR5 ;  /* 0x0000000509097c36 */ /* 0x000fca0008000000 */
[----:B------:R-:W-:-:S07]  /*06b0*/  IADD3 R8, P1, PT, R12, R9, RZ ;  /* 0x000000090c087210 */ /* 0x000fce0007f3e0ff */
[C---:B---3--:R-:W-:Y:S01]  /*06c0*/  @P0 VIADD R5, R9.reuse, UR5 ;  /* 0x0000000509050c36 */ /* 0x048fe20008000000 */
[----:B------:R-:W-:Y:S02]  /*06d0*/  LEA.HI.X.SX32 R9, R9, R16, 0x1, P1 ;  /* 0x0000001009097211 */ /* 0x000fe400008f0eff */
[----:B------:R-:W-:Y:S02]  /*06e0*/  LEA R4, P1, R8, UR10, 0x3 ;  /* 0x0000000a08047c11 */ /* 0x000fe4000f8218ff */
[----:B------:R-:W-:-:S04]  /*06f0*/  @P0 IADD3 R2, P2, PT, R12, R5, RZ ;  /* 0x000000050c020210 */ /* 0x000fc80007f5e0ff */
[----:B------:R-:W-:Y:S02]  /*0700*/  @P0 LEA.HI.X.SX32 R7, R5, R16, 0x1, P2 ;  /* 0x0000001005070211 */ /* 0x000fe400010f0eff */
[----:B------:R-:W-:Y:S02]  /*0710*/  @P0 LEA R6, P2, R2, UR10, 0x3 ;  /* 0x0000000a02060c11 */ /* 0x000fe4000f8418ff */
[----:B------:R-:W-:Y:S02]  /*0720*/  LEA.HI.X R5, R8, UR11, R9, 0x3, P1 ;  /* 0x0000000b08057c11 */ /* 0x000fe400088f1c09 */
[----:B------:R-:W-:-:S04]  /*0730*/  @P0 LEA.HI.X R7, R2, UR11, R7, 0x3, P2 ;  /* 0x0000000b02070c11 */ /* 0x000fc800090f1c07 */
[----:B------:R-:W2:Y:S04]  /*0740*/  LDG.E.64 R4, desc[UR8][R4.64] ;  /* 0x0000000804047981 */ /* 0x000ea8000c1e1b00 */
[----:B------:R-:W3:Y:S01]  /*0750*/  @P0 LDG.E.64 R6, desc[UR8][R6.64] ;  /* 0x0000000806060981 */ /* 0x000ee2000c1e1b00 */
[----:B------:R-:W-:-:S04]  /*0760*/  IMAD R10, R11, 0x8, R10 ;  /* 0x000000080b0a7824 */ /* 0x000fc800078e020a */
[----:B------:R-:W-:Y:S01]  /*0770*/  @P0 IMAD R2, R11, 0x8, R10 ;  /* 0x000000080b020824 */ /* 0x000fe200078e020a */
[----:B--2---:R4:W-:Y:S04]  /*0780*/  STS.64 [R10], R4 ;  /* 0x000000040a007388 */ /* 0x0049e80000000a00 */
[----:B---3--:R4:W-:Y:S02]  /*0790*/  @P0 STS.64 [R2], R6 ;  /* 0x0000000602000388 */ /* 0x0089e40000000a00 */
.L_x_3:
[----:B----4-:R-:W4:Y:S02]  /*07a0*/  LDC R2, c[0x0][0x3cc] ;  /* 0x0000f300ff027b82 */ /* 0x010f240000000800 */
[----:B----4-:R-:W-:-:S04]  /*07b0*/  ISETP.GE.AND P0, PT, R2, 0x1, PT ;  /* 0x000000010200780c */ /* 0x010fc80003f06270 */
[----:B------:R-:W-:-:S13]  /*07c0*/  ISETP.EQ.OR P0, PT, R24, 0x1, !P0 ;  /* 0x000000011800780c */ /* 0x000fda0004702670 */
[----:B------:R-:W-:Y:S05]  /*07d0*/  @P0 BRA `(.L_x_2) ;  /* 0x0000000400600947 */ /* 0x000fea0003800000 */
[----:B------:R-:W-:Y:S01]  /*07e0*/  ISETP.GE.AND P0, PT, R2, 0x4, PT ;  /* 0x000000040200780c */ /* 0x000fe20003f06270 */
[----:B------:R-:W-:-:S12]  /*07f0*/  IMAD.MOV.U32 R6, RZ, RZ, RZ ;  /* 0x000000ffff067224 */ /* 0x000fd800078e00ff */
[----:B------:R-:W-:Y:S05]  /*0800*/  @!P0 BRA `(.L_x_6) ;  /* 0x0000000000c88947 */ /* 0x000fea0003800000 */
[----:B--23--:R-:W2:Y:S01]  /*0810*/  LDC R10, c[0x0][0x39c] ;  /* 0x0000e700ff0a7b82 */ /* 0x00cea20000000800 */
[----:B------:R-:W-:-:S07]  /*0820*/  MOV R18, RZ ;  /* 0x000000ff00127202 */ /* 0x000fce0000000f00 */
.L_x_7:
[----:B------:R-:W3:Y:S01]  /*0830*/  LDCU UR7, c[0x0][0x38c] ;  /* 0x00007180ff0777ac */ /* 0x000ee20008000800 */
[----:B------:R-:W4:Y:S01]  /*0840*/  LDCU.64 UR4, c[0x0][0x3c0] ;  /* 0x00007800ff0477ac */ /* 0x000f220008000a00 */
[----:B---3--:R-:W-:-:S04]  /*0850*/  IMAD R4, R18, UR7, R15 ;  /* 0x0000000712047c24 */ /* 0x008fc8000f8e020f */
[----:B------:R-:W-:Y:S01]  /*0860*/  VIADD R5, R4, UR7 ;  /* 0x0000000704057c36 */ /* 0x000fe20008000000 */
[----:B------:R-:W-:-:S04]  /*0870*/  IADD3 R6, P0, PT, R14, R4, RZ ;  /* 0x000000040e067210 */ /* 0x000fc80007f1e0ff */
[----:B------:R-:W-:Y:S01]  /*0880*/  LEA.HI.X.SX32 R9, R4, R17, 0x1, P0 ;  /* 0x0000001104097211 */ /* 0x000fe200000f0eff */
[C---:B------:R-:W-:Y:S01]  /*0890*/  VIADD R4, R5.reuse, UR7 ;  /* 0x0000000705047c36 */ /* 0x040fe20008000000 */
[----:B----4-:R-:W-:Y:S02]  /*08a0*/  LEA R20, P0, R6, UR4, 0x3 ;  /* 0x0000000406147c11 */ /* 0x010fe4000f8018ff */
[----:B------:R-:W-:Y:S02]  /*08b0*/  IADD3 R7, P1, PT, R14, R5, RZ ;  /* 0x000000050e077210 */ /* 0x000fe40007f3e0ff */
[----:B------:R-:W-:Y:S02]  /*08c0*/  LEA.HI.X R21, R6, UR5, R9, 0x3, P0 ;  /* 0x0000000506157c11 */ /* 0x000fe400080f1c09 */
[----:B------:R-:W-:Y:S01]  /*08d0*/  LEA.HI.X.SX32 R8, R5, R17, 0x1, P1 ;  /* 0x0000001105087211 */ /* 0x000fe200008f0eff */
[----:B------:R-:W-:Y:S01]  /*08e0*/  VIADD R5, R4, UR7 ;  /* 0x0000000704057c36 */ /* 0x000fe20008000000 */
[----:B------:R-:W-:-:S02]  /*08f0*/  LEA R6, P0, R7, UR4, 0x3 ;  /* 0x0000000407067c11 */ /* 0x000fc4000f8018ff */
[C---:B------:R-:W-:Y:S01]  /*0900*/  IADD3 R11, P1, PT, R14.reuse, R4, RZ ;  /* 0x000000040e0b7210 */ /* 0x040fe20007f3e0ff */
[----:B-1----:R-:W3:Y:S01]  /*0910*/  LDG.E.64 R20, desc[UR8][R20.64] ;  /* 0x0000000814147981 */ /* 0x002ee2000c1e1b00 */
[----:B------:R-:W-:Y:S02]  /*0920*/  LEA.HI.X R7, R7, UR5, R8, 0x3, P0 ;  /* 0x0000000507077c11 */ /* 0x000fe400080f1c08 */
[----:B------:R-:W-:Y:S02]  /*0930*/  IADD3 R9, P2, PT, R14, R5, RZ ;  /* 0x000000050e097210 */ /* 0x000fe40007f5e0ff */
[-C--:B------:R-:W-:Y:S02]  /*0940*/  LEA.HI.X.SX32 R24, R4, R17.reuse, 0x1, P1 ;  /* 0x0000001104187211 */ /* 0x080fe400008f0eff */
[----:B------:R-:W-:Y:S01]  /*0950*/  LEA R4, P0, R11, UR4, 0x3 ;  /* 0x000000040b047c11 */ /* 0x000fe2000f8018ff */
[----:B------:R-:W4:Y:S01]  /*0960*/  LDG.E.64 R6, desc[UR8][R6.64] ;  /* 0x0000000806067981 */ /* 0x000f22000c1e1b00 */
[----:B------:R-:W-:-:S02]  /*0970*/  LEA.HI.X.SX32 R22, R5, R17, 0x1, P2 ;  /* 0x0000001105167211 */ /* 0x000fc400010f0eff */
[----:B------:R-:W-:Y:S02]  /*0980*/  LEA.HI.X R5, R11, UR5, R24, 0x3, P0 ;  /* 0x000000050b057c11 */ /* 0x000fe400080f1c18 */
[C---:B------:R-:W-:Y:S01]  /*0990*/  LEA R8, P1, R9.reuse, UR4, 0x3 ;  /* 0x0000000409087c11 */ /* 0x040fe2000f8218ff */
[----:B------:R-:W1:Y:S03]  /*09a0*/  LDCU UR4, c[0x0][0x3d4] ;  /* 0x00007a80ff0477ac */ /* 0x000e660008000800 */
[----:B------:R-:W-:Y:S01]  /*09b0*/  LEA.HI.X R9, R9, UR5, R22, 0x3, P1 ;  /* 0x0000000509097c11 */ /* 0x000fe200088f1c16 */
[----:B------:R-:W5:Y:S05]  /*09c0*/  LDG.E.64 R4, desc[UR8][R4.64] ;  /* 0x0000000804047981 */ /* 0x000f6a000c1e1b00 */
[----:B------:R-:W5:Y:S01]  /*09d0*/  LDG.E.64 R8, desc[UR8][R8.64] ;  /* 0x0000000808087981 */ /* 0x000f62000c1e1b00 */
[----:B-1----:R-:W-:-:S04]  /*09e0*/  VIADD R11, R18, UR4 ;  /* 0x00000004120b7c36 */ /* 0x002fc80008000000 */
[----:B--2---:R-:W-:-:S04]  /*09f0*/  IMAD R11, R11, R10, R15 ;  /* 0x0000000a0b0b7224 */ /* 0x004fc800078e020f */
[----:B------:R-:W-:-:S05]  /*0a00*/  IMAD R11, R11, 0x8, R0 ;  /* 0x000000080b0b7824 */ /* 0x000fca00078e0200 */
[----:B------:R-:W-:Y:S01]  /*0a10*/  LEA R19, R10, R11, 0x3 ;  /* 0x0000000b0a137211 */ /* 0x000fe200078e18ff */
[----:B------:R-:W-:Y:S02]  /*0a20*/  VIADD R18, R18, 0x4 ;  /* 0x0000000412127836 */ /* 0x000fe40000000000 */
[----:B---3--:R-:W-:Y:S02]  /*0a30*/  IMAD.MOV.U32 R22, RZ, RZ, R20 ;  /* 0x000000ffff167224 */ /* 0x008fe400078e0014 */
[----:B------:R-:W-:Y:S02]  /*0a40*/  IMAD.MOV.U32 R23, RZ, RZ, R21 ;  /* 0x000000ffff177224 */ /* 0x000fe400078e0015 */
[----:B------:R-:W-:-:S03]  /*0a50*/  IMAD R21, R10, 0x8, R19 ;  /* 0x000000080a157824 */ /* 0x000fc600078e0213 */
[----:B------:R4:W-:Y:S02]  /*0a60*/  STS.64 [R11], R22 ;  /* 0x000000160b007388 */ /* 0x0009e40000000a00 */
[----:B----4-:R-:W-:Y:S02]  /*0a70*/  IMAD.MOV.U32 R22, RZ, RZ, R6 ;  /* 0x000000ffff167224 */ /* 0x010fe400078e0006 */
[----:B------:R-:W-:Y:S01]  /*0a80*/  IMAD.MOV.U32 R23, RZ, RZ, R7 ;  /* 0x000000ffff177224 */ /* 0x000fe200078e0007 */
[----:B------:R-:W-:-:S04]  /*0a90*/  LEA R6, R10, R21, 0x3 ;  /* 0x000000150a067211 */ /* 0x000fc800078e18ff */
[----:B------:R5:W-:Y:S02]  /*0aa0*/  STS.64 [R19], R22 ;  /* 0x0000001613007388 */ /* 0x000be40000000a00 */
[----:B-----5:R-:W-:Y:S02]  /*0ab0*/  IMAD.MOV.U32 R22, RZ, RZ, R4 ;  /* 0x000000ffff167224 */ /* 0x020fe400078e0004 */
[----:B------:R-:W-:Y:S01]  /*0ac0*/  IMAD.MOV.U32 R23, RZ, RZ, R5 ;  /* 0x000000ffff177224 */ /* 0x000fe200078e0005 */
[----:B------:R-:W-:-:S04]  /*0ad0*/  LOP3.LUT R5, R2, 0x7ffffffc, RZ, 0xc0, !PT ;  /* 0x7ffffffc02057812 */ /* 0x000fc800078ec0ff */
[----:B------:R3:W-:Y:S04]  /*0ae0*/  STS.64 [R21], R22 ;  /* 0x0000001615007388 */ /* 0x0007e80000000a00 */
[----:B------:R3:W-:Y:S01]  /*0af0*/  STS.64 [R6], R8 ;  /* 0x0000000806007388 */ /* 0x0007e20000000a00 */
[----:B------:R-:W-:-:S13]  /*0b00*/  ISETP.NE.AND P0, PT, R18, R5, PT ;  /* 0x000000051200720c */ /* 0x000fda0003f05270 */
[----:B---3--:R-:W-:Y:S05]  /*0b10*/  @P0 BRA `(.L_x_7) ;  /* 0xfffffffc00440947 */ /* 0x008fea000383ffff */
[----:B------:R-:W-:-:S07]  /*0b20*/  IMAD.MOV.U32 R6, RZ, RZ, R5 ;  /* 0x000000ffff067224 */ /* 0x000fce00078e0005 */
.L_x_6:
[----:B------:R-:W-:-:S13]  /*0b30*/  LOP3.LUT P0, R2, R2, 0x3, RZ, 0xc0, !PT ;  /* 0x0000000302027812 */ /* 0x000fda000780c0ff */
[----:B------:R-:W-:Y:S05]  /*0b40*/  @!P0 BRA `(.L_x_2) ;  /* 0x0000000000848947 */ /* 0x000fea0003800000 */
[----:B------:R-:W2:Y:S01]  /*0b50*/  LDCU UR5, c[0x0][0x38c] ;  /* 0x00007180ff0577ac */ /* 0x000ea20008000800 */
[----:B------:R-:W4:Y:S01]  /*0b60*/  LDC R18, c[0x0][0x39c] ;  /* 0x0000e700ff127b82 */ /* 0x000f220000000800 */
[----:B------:R-:W5:Y:S01]  /*0b70*/  LDCU.64 UR10, c[0x0][0x3c0] ;  /* 0x00007800ff0a77ac */ /* 0x000f620008000a00 */
[----:B------:R-:W0:Y:S01]  /*0b80*/  LDCU UR4, c[0x0][0x3d4] ;  /* 0x00007a80ff0477ac */ /* 0x000e220008000800 */
[----:B--23--:R-:W-:-:S05]  /*0b90*/  IMAD R10, R6, UR5, R15 ;  /* 0x00000005060a7c24 */ /* 0x00cfca000f8e020f */
[----:B------:R-:W-:-:S04]  /*0ba0*/  IADD3 R5, P0, PT, R14, R10, RZ ;  /* 0x0000000a0e057210 */ /* 0x000fc80007f1e0ff */
[----:B------:R-:W-:Y:S02]  /*0bb0*/  LEA.HI.X.SX32 R8, R10, R17, 0x1, P0 ;  /* 0x000000110a087211 */ /* 0x000fe400000f0eff */
[----:B-----5:R-:W-:-:S04]  /*0bc0*/  LEA R4, P0, R5, UR10, 0x3 ;  /* 0x0000000a05047c11 */ /* 0x020fc8000f8018ff */
[----:B------:R-:W-:-:S06]  /*0bd0*/  LEA.HI.X R5, R5, UR11, R8, 0x3, P0 ;  /* 0x0000000b05057c11 */ /* 0x000fcc00080f1c08 */
[----:B-1----:R-:W2:Y:S01]  /*0be0*/  LDG.E.64 R4, desc[UR8][R4.64] ;  /* 0x0000000804047981 */ /* 0x002ea2000c1e1b00 */
[----:B0-----:R-:W-:Y:S01]  /*0bf0*/  VIADD R6, R6, UR4 ;  /* 0x0000000406067c36 */ /* 0x001fe20008000000 */
[----:B------:R-:W-:-:S03]  /*0c00*/  ISETP.NE.AND P0, PT, R2, 0x1, PT ;  /* 0x000000010200780c */ /* 0x000fc60003f05270 */
[----:B----4-:R-:W-:-:S05]  /*0c10*/  IMAD R7, R6, R18, R15 ;  /* 0x0000001206077224 */ /* 0x010fca00078e020f */
[----:B------:R-:W-:-:S05]  /*0c20*/  LEA R9, R7, R0, 0x3 ;  /* 0x0000000007097211 */ /* 0x000fca00078e18ff */
[----:B--2---:R4:W-:Y:S01]  /*0c30*/  STS.64 [R9], R4 ;  /* 0x0000000409007388 */ /* 0x0049e20000000a00 */
[----:B------:R-:W-:Y:S05]  /*0c40*/  @!P0 BRA `(.L_x_2) ;  /* 0x0000000000448947 */ /* 0x000fea0003800000 */
[----:B------:R-:W-:Y:S01]  /*0c50*/  ISETP.NE.AND P0, PT, R2, 0x2, PT ;  /* 0x000000020200780c */ /* 0x000fe20003f05270 */
[----:B------:R-:W-:-:S05]  /*0c60*/  VIADD R8, R10, UR5 ;  /* 0x000000050a087c36 */ /* 0x000fca0008000000 */
[----:B----4-:R-:W-:-:S07]  /*0c70*/  IADD3 R5, P1, PT, R14, R8, RZ ;  /* 0x000000080e057210 */ /* 0x010fce0007f3e0ff */
[C---:B------:R-:W-:Y:S01]  /*0c80*/  @P0 VIADD R2, R8.reuse, UR5 ;  /* 0x0000000508020c36 */ /* 0x040fe20008000000 */
[-C--:B------:R-:W-:Y:S02]  /*0c90*/  LEA.HI.X.SX32 R8, R8, R17.reuse, 0x1, P1 ;  /* 0x0000001108087211 */ /* 0x080fe400008f0eff */
[C---:B------:R-:W-:Y:S02]  /*0ca0*/  LEA R4, P1, R5.reuse, UR10, 0x3 ;  /* 0x0000000a05047c11 */ /* 0x040fe4000f8218ff */
[----:B------:R-:W-:Y:S02]  /*0cb0*/  @P0 IADD3 R7, P2, PT, R14, R2, RZ ;  /* 0x000000020e070210 */ /* 0x000fe40007f5e0ff */
[----:B------:R-:W-:Y:S02]  /*0cc0*/  LEA.HI.X R5, R5, UR11, R8, 0x3, P1 ;  /* 0x0000000b05057c11 */ /* 0x000fe400088f1c08 */
[----:B------:R-:W-:Y:S02]  /*0cd0*/  @P0 LEA.HI.X.SX32 R2, R2, R17, 0x1, P2 ;  /* 0x0000001102020211 */ /* 0x000fe400010f0eff */
[----:B------:R-:W-:-:S02]  /*0ce0*/  @P0 LEA R6, P2, R7, UR10, 0x3 ;  /* 0x0000000a07060c11 */ /* 0x000fc4000f8418ff */
[----:B------:R-:W2:Y:S02]  /*0cf0*/  LDG.E.64 R4, desc[UR8][R4.64] ;  /* 0x0000000804047981 */ /* 0x000ea4000c1e1b00 */
[----:B------:R-:W-:-:S06]  /*0d00*/  @P0 LEA.HI.X R7, R7, UR11, R2, 0x3, P2 ;  /* 0x0000000b07070c11 */ /* 0x000fcc00090f1c02 */
[----:B------:R-:W3:Y:S01]  /*0d10*/  @P0 LDG.E.64 R6, desc[UR8][R6.64] ;  /* 0x0000000806060981 */ /* 0x000ee2000c1e1b00 */
[----:B------:R-:W-:-:S04]  /*0d20*/  IMAD R9, R18, 0x8, R9 ;  /* 0x0000000812097824 */ /* 0x000fc800078e0209 */
[----:B------:R-:W-:Y:S01]  /*0d30*/  @P0 IMAD R2, R18, 0x8, R9 ;  /* 0x0000000812020824 */ /* 0x000fe200078e0209 */
[----:B--2---:R0:W-:Y:S04]  /*0d40*/  STS.64 [R9], R4 ;  /* 0x0000000409007388 */ /* 0x0041e80000000a00 */
[----:B---3--:R0:W-:Y:S02]  /*0d50*/  @P0 STS.64 [R2], R6 ;  /* 0x0000000602000388 */ /* 0x0081e40000000a00 */
.L_x_2:
[----:B------:R-:W5:Y:S01]  /*0d60*/  LDCU UR4, c[0x0][0x38c] ;  /* 0x00007180ff0477ac */ /* 0x000f620008000800 */
[----:B0-----:R-:W-:Y:S01]  /*0d70*/  VIADD R15, R15, UR6 ;  /* 0x000000060f0f7c36 */ /* 0x001fe20008000000 */
[----:B-----5:R-:W-:-:S04]  /*0d80*/  MOV R2, UR4 ;  /* 0x0000000400027c02 */ /* 0x020fc80008000f00 */
[----:B------:R-:W-:-:S13]  /*0d90*/  ISETP.GE.AND P0, PT, R15, R2, PT ;  /* 0x000000020f00720c */ /* 0x000fda0003f06270 */
[----:B------:R-:W-:Y:S05]  /*0da0*/  @!P0 BRA `(.L_x_8) ;  /* 0xfffffff400108947 */ /* 0x000fea000383ffff */
.L_x_1:
[----:B01----:R-:W-:Y:S05]  /*0db0*/  BSYNC.RECONVERGENT B0 ;  /* 0x0000000000007941 */ /* 0x003fea0003800200 */
.L_x_0:
[----:B------:R-:W0:Y:S01]  /*0dc0*/  LDCU UR4, c[0x0][0x3d8] ;  /* 0x00007b00ff0477ac */ /* 0x000e220008000800 */
[----:B------:R-:W0:Y:S02]  /*0dd0*/  LDCU UR5, c[0x0][0x388] ;  /* 0x00007100ff0577ac */ /* 0x000e240008000800 */
[----:B0-----:R-:W-:-:S09]  /*0de0*/  UISETP.GE.AND UP0, UPT, UR4, UR5, UPT ;  /* 0x000000050400728c */ /* 0x001fd2000bf06270 */
[----:B------:R-:W-:Y:S05]  /*0df0*/  BRA.U UP0, `(.L_x_9) ;  /* 0x0000000100507547 */ /* 0x000fea000b800000 */
[----:B------:R-:W2:Y:S02]  /*0e00*/  LDCU UR4, c[0x0][0x3d8] ;  /* 0x00007b00ff0477ac */ /* 0x000ea40008000800 */
[----:B--234-:R-:W-:-:S07]  /*0e10*/  IMAD.U32 R4, RZ, RZ, UR4 ;  /* 0x00000004ff047e24 */ /* 0x01cfce000f8e00ff */
.L_x_13:
[----:B------:R-:W0:Y:S01]  /*0e20*/  LDCU UR4, c[0x0][0x38c] ;  /* 0x00007180ff0477ac */ /* 0x000e220008000800 */
[----:B------:R-:W-:Y:S01]  /*0e30*/  BSSY.RECONVERGENT B0, `(.L_x_10) ;  /* 0x000000c000007945 */ /* 0x000fe20003800200 */
[----:B0-----:R-:W-:-:S05]  /*0e40*/  IMAD.U32 R2, RZ, RZ, UR4 ;  /* 0x00000004ff027e24 */ /* 0x001fca000f8e00ff */
[----:B------:R-:W-:-:S13]  /*0e50*/  ISETP.GE.AND P0, PT, R13, R2, PT ;  /* 0x000000020d00720c */ /* 0x000fda0003f06270 */
[----:B------:R-:W-:Y:S05]  /*0e60*/  @P0 BRA `(.L_x_11) ;  /* 0x0000000000200947 */ /* 0x000fea0003800000 */
[----:B------:R-:W0:Y:S01]  /*0e70*/  LDC R6, c[0x0][0x39c] ;  /* 0x0000e700ff067b82 */ /* 0x000e220000000800 */
[----:B------:R-:W-:-:S07]  /*0e80*/  IMAD.MOV.U32 R5, RZ, RZ, R13 ;  /* 0x000000ffff057224 */ /* 0x000fce00078e000d */
.L_x_12:
[----:B0-----:R-:W-:Y:S02]  /*0e90*/  IMAD R7, R4, R6, R5 ;  /* 0x0000000604077224 */ /* 0x001fe400078e0205 */
[----:B------:R-:W-:Y:S02]  /*0ea0*/  VIADD R5, R5, UR6 ;  /* 0x0000000605057c36 */ /* 0x000fe40008000000 */
[----:B------:R-:W-:-:S03]  /*0eb0*/  IMAD R7, R7, 0x8, R0 ;  /* 0x0000000807077824 */ /* 0x000fc600078e0200 */
[----:B------:R-:W-:Y:S02]  /*0ec0*/  ISETP.GE.AND P0, PT, R5, R2, PT ;  /* 0x000000020500720c */ /* 0x000fe40003f06270 */
[----:B------:R1:W-:Y:S11]  /*0ed0*/  STS.64 [R7], RZ ;  /* 0x000000ff07007388 */ /* 0x0003f60000000a00 */
[----:B-1----:R-:W-:Y:S05]  /*0ee0*/  @!P0 BRA `(.L_x_12) ;  /* 0xfffffffc00e88947 */ /* 0x002fea000383ffff */
.L_x_11:
[----:B------:R-:W-:Y:S05]  /*0ef0*/  BSYNC.RECONVERGENT B0 ;  /* 0x0000000000007941 */ /* 0x000fea0003800200 */
.L_x_10:
[----:B------:R-:W0:Y:S01]  /*0f00*/  LDCU UR4, c[0x0][0x388] ;  /* 0x00007100ff0477ac */ /* 0x000e220008000800 */
[----:B------:R-:W-:-:S04]  /*0f10*/  IADD3 R4, PT, PT, R4, 0x1, RZ ;  /* 0x0000000104047810 */ /* 0x000fc80007ffe0ff */
[----:B0-----:R-:W-:-:S13]  /*0f20*/  ISETP.NE.AND P0, PT, R4, UR4, PT ;  /* 0x0000000404007c0c */ /* 0x001fda000bf05270 */
[----:B------:R-:W-:Y:S05]  /*0f30*/  @P0 BRA `(.L_x_13) ;  /* 0xfffffffc00b80947 */ /* 0x000fea000383ffff */
.L_x_9:
[----:B--234-:R-:W0:Y:S01]  /*0f40*/  LDC.64 R4, c[0x0][0x3e0] ;  /* 0x0000f800ff047b82 */ /* 0x01ce220000000a00 */
[----:B------:R-:W1:Y:S01]  /*0f50*/  LDCU UR4, c[0x0][0x394] ;  /* 0x00007280ff0477ac */ /* 0x000e620008000800 */
[----:B------:R-:W2:Y:S01]  /*0f60*/  S2R R10, SR_LANEID ;  /* 0x00000000000a7919 */ /* 0x000ea20000000000 */
[----:B------:R-:W-:Y:S01]  /*0f70*/  ISETP.GE.AND P0, PT, R13, R2, PT ;  /* 0x000000020d00720c */ /* 0x000fe20003f06270 */
[----:B-1----:R-:W-:-:S04]  /*0f80*/  IMAD R7, R3, UR4, RZ ;  /* 0x0000000403077c24 */ /* 0x002fc8000f8e02ff */
[----:B0-----:R-:W-:-:S08]  /*0f90*/  IMAD.WIDE R6, R7, 0x8, R4 ;  /* 0x0000000807067825 */ /* 0x001fd000078e0204 */
[----:B--2---:R-:W-:Y:S05]  /*0fa0*/  @P0 BRA `(.L_x_14) ;  /* 0x00000000001c0947 */ /* 0x004fea0003800000 */
.L_x_15:
[C---:B0-----:R-:W-:Y:S02]  /*0fb0*/  IMAD R8, R13.reuse, 0x8, R0 ;  /* 0x000000080d087824 */ /* 0x041fe400078e0200 */
[----:B------:R-:W-:-:S04]  /*0fc0*/  IMAD.WIDE R4, R13, 0x8, R6 ;  /* 0x000000080d047825 */ /* 0x000fc800078e0206 */
[----:B------:R-:W0:Y:S01]  /*0fd0*/  LDS.64 R8, [R8] ;  /* 0x0000000008087984 */ /* 0x000e220000000a00 */
[----:B------:R-:W-:-:S05]  /*0fe0*/  VIADD R13, R13, UR6 ;  /* 0x000000060d0d7c36 */ /* 0x000fca0008000000 */
[----:B------:R-:W-:Y:S01]  /*0ff0*/  ISETP.GE.AND P0, PT, R13, R2, PT ;  /* 0x000000020d00720c */ /* 0x000fe20003f06270 */
[----:B0-----:R0:W-:-:S12]  /*1000*/  STG.E.64 desc[UR8][R4.64], R8 ;  /* 0x0000000804007986 */ /* 0x0011d8000c101b08 */
[----:B------:R-:W-:Y:S05]  /*1010*/  @!P0 BRA `(.L_x_15) ;  /* 0xfffffffc00e48947 */ /* 0x000fea000383ffff */
.L_x_14:
[----:B------:R-:W-:Y:S05]  /*1020*/  WARPSYNC.ALL ;  /* 0x0000000000007948 */ /* 0x000fea0003800000 */
[----:B------:R-:W1:Y:S01]  /*1030*/  LDCU UR4, c[0x0][0x398] ;  /* 0x00007300ff0477ac */ /* 0x000e620008000800 */
[--C-:B0-----:R-:W-:Y:S01]  /*1040*/  SHF.R.U32.HI R4, RZ, 0x3, R10.reuse ;  /* 0x00000003ff047819 */ /* 0x101fe2000001160a */
[----:B------:R-:W0:Y:S01]  /*1050*/  S2R R24, SR_LANEID ;  /* 0x0000000000187919 */ /* 0x000e220000000000 */
[----:B------:R-:W-:Y:S01]  /*1060*/  LOP3.LUT R5, R10, 0x7, RZ, 0xc0, !PT ;  /* 0x000000070a057812 */ /* 0x000fe200078ec0ff */
[----:B------:R-:W2:Y:S01]  /*1070*/  S2UR UR5, SR_CgaCtaId ;  /* 0x00000000000579c3 */ /* 0x000ea20000008800 */
[----:B------:R-:W-:Y:S01]  /*1080*/  SHF.R.U32.HI R6, RZ, 0x4, R10 ;  /* 0x00000004ff067819 */ /* 0x000fe2000001160a */
[----:B------:R-:W-:-:S02]  /*1090*/  IMAD.SHL.U32 R8, R4, 0x8, RZ ;  /* 0x0000000804087824 */ /* 0x000fc400078e00ff */
[----:B------:R-:W-:Y:S02]  /*10a0*/  IMAD.SHL.U32 R41, R4, 0x8, RZ ;  /* 0x0000000804297824 */ /* 0x000fe400078e00ff */
[--C-:B------:R-:W-:Y:S01]  /*10b0*/  IMAD R4, R6, 0x8, R5.reuse ;  /* 0x0000000806047824 */ /* 0x100fe200078e0205 */
[----:B------:R-:W-:Y:S02]  /*10c0*/  LOP3.LUT R7, R8, 0x8, R5, 0xe2, !PT ;  /* 0x0000000808077812 */ /* 0x000fe400078ee205 */
[----:B------:R-:W-:Y:S01]  /*10d0*/  SHF.L.U32 R6, R6, 0x3, RZ ;  /* 0x0000000306067819 */ /* 0x000fe200000006ff */
[----:B------:R-:W3:Y:S01]  /*10e0*/  LDC R5, c[0x0][0x398] ;  /* 0x0000e600ff057b82 */ /* 0x000ee20000000800 */
[----:B------:R-:W-:-:S03]  /*10f0*/  LOP3.LUT R41, R41, 0x8, RZ, 0xe2, !PT ;  /* 0x0000000829297812 */ /* 0x000fc600078ee2ff */
[----:B-1----:R-:W-:Y:S02]  /*1100*/  IMAD R7, R7, UR4, R6 ;  /* 0x0000000407077c24 */ /* 0x002fe4000f8e0206 */
[----:B------:R-:W-:Y:S01]  /*1110*/  IMAD R41, R4, UR4, R41 ;  /* 0x0000000404297c24 */ /* 0x000fe2000f8e0229 */
[----:B------:R-:W1:Y:S01]  /*1120*/  LDCU UR4, c[0x0][0x398] ;  /* 0x00007300ff0477ac */ /* 0x000e620008000800 */
[--C-:B------:R-:W-:Y:S02]  /*1130*/  IMAD.U32 R16, R7, 0x2, R0.reuse ;  /* 0x0000000207107824 */ /* 0x100fe400078e0000 */
[----:B------:R-:W-:Y:S02]  /*1140*/  IMAD.U32 R36, R41, 0x2, R0 ;  /* 0x0000000229247824 */ /* 0x000fe400078e0000 */
[----:B------:R-:W-:Y:S02]  /*1150*/  VIADD R4, R0, 0x20 ;  /* 0x0000002000047836 */ /* 0x000fe40000000000 */
[----:B------:R-:W-:Y:S02]  /*1160*/  LDSM.16.M88.4 R16, [R16] ;  /* 0x000000001010783b */ /* 0x000fe40000000200 */
[----:B------:R-:W-:-:S02]  /*1170*/  IMAD.U32 R8, R7, 0x2, R4 ;  /* 0x0000000207087824 */ /* 0x000fc400078e0004 */
[----:B------:R-:W4:Y:S01]  /*1180*/  LDSM.16.M88.4 R36, [R36] ;  /* 0x000000002424783b */ /* 0x000f220000000200 */
[----:B------:R-:W-:Y:S01]  /*1190*/  IMAD.U32 R32, R41, 0x2, R4 ;  /* 0x0000000229207824 */ /* 0x000fe200078e0004 */
[----:B0-----:R-:W-:Y:S02]  /*11a0*/  LOP3.LUT R25, R24, 0x7, RZ, 0xc0, !PT ;  /* 0x0000000718197812 */ /* 0x001fe400078ec0ff */
[----:B------:R-:W-:Y:S01]  /*11b0*/  LDSM.16.M88.4 R8, [R8] ;  /* 0x000000000808783b */ /* 0x000fe20000000200 */
[----:B---3--:R-:W-:-:S03]  /*11c0*/  LEA R40, R5, R0, 0x5 ;  /* 0x0000000005287211 */ /* 0x008fc600078e28ff */
[----:B------:R-:W0:Y:S02]  /*11d0*/  LDSM.16.M88.4 R32, [R32] ;  /* 0x000000002020783b */ /* 0x000e240000000200 */
[--C-:B------:R-:W-:Y:S02]  /*11e0*/  IMAD.U32 R12, R7, 0x2, R40.reuse ;  /* 0x00000002070c7824 */ /* 0x100fe400078e0028 */
[----:B------:R-:W-:-:S04]  /*11f0*/  IMAD.U32 R20, R41, 0x2, R40 ;  /* 0x0000000229147824 */ /* 0x000fc800078e0028 */
[----:B------:R-:W3:Y:S04]  /*1200*/  LDSM.16.M88.4 R12, [R12] ;  /* 0x000000000c0c783b */ /* 0x000ee80000000200 */
[----:B------:R-:W5:Y:S01]  /*1210*/  LDSM.16.M88.4 R20, [R20] ;  /* 0x000000001414783b */ /* 0x000f620000000200 */
[C---:B----4-:R-:W-:Y:S08]  /*1220*/  HMMA.16816.F32 R4, R16.reuse, R36, RZ ;  /* 0x000000241004723c */ /* 0x050ff000000018ff */
[----:B------:R-:W-:-:S12]  /*1230*/  HMMA.16816.F32 R16, R16, R38, RZ ;  /* 0x000000261010723c */ /* 0x000fd800000018ff */
[C---:B0-----:R-:W-:Y:S08]  /*1240*/  HMMA.16816.F32 R4, R8.reuse, R32, R4 ;  /* 0x000000200804723c */ /* 0x041ff00000001804 */
[----:B------:R-:W-:Y:S01]  /*1250*/  HMMA.16816.F32 R8, R8, R34, R16 ;  /* 0x000000220808723c */ /* 0x000fe20000001810 */
[--C-:B------:R-:W-:Y:S02]  /*1260*/  SHF.R.U32.HI R16, RZ, 0x3, R24.reuse ;  /* 0x00000003ff107819 */ /* 0x100fe40000011618 */
[----:B------:R-:W-:-:S03]  /*1270*/  SHF.R.U32.HI R24, RZ, 0x4, R24 ;  /* 0x00000004ff187819 */ /* 0x000fc60000011618 */
[----:B------:R-:W-:Y:S02]  /*1280*/  IMAD.SHL.U32 R26, R16, 0x8, RZ ;  /* 0x00000008101a7824 */ /* 0x000fe400078e00ff */
[----:B------:R-:W-:Y:S01]  /*1290*/  IMAD.SHL.U32 R24, R24, 0x8, RZ ;  /* 0x0000000818187824 */ /* 0x000fe200078e00ff */
[----:B---3--:R-:W-:Y:S02]  /*12a0*/  HMMA.16816.F32 R16, R12, R36, RZ ;  /* 0x000000240c10723c */ /* 0x008fe400000018ff */
[----:B------:R-:W-:-:S05]  /*12b0*/  LOP3.LUT R25, R26, 0x8, R25, 0xe2, !PT ;  /* 0x000000081a197812 */ /* 0x000fca00078ee219 */
[----:B-1----:R-:W-:Y:S01]  /*12c0*/  IMAD R42, R25, UR4, R24 ;  /* 0x00000004192a7c24 */ /* 0x002fe2000f8e0218 */
[C---:B------:R-:W-:Y:S01]  /*12d0*/  HMMA.16816.F32 R36, R12.reuse, R38, RZ ;  /* 0x000000260c24723c */ /* 0x040fe200000018ff */
[----:B------:R-:W-:Y:S01]  /*12e0*/  VIADD R24, R40, 0x20 ;  /* 0x0000002028187836 */ /* 0x000fe20000000000 */
[----:B------:R-:W-:Y:S02]  /*12f0*/  UMOV UR4, 0x400 ;  /* 0x0000040000047882 */ /* 0x000fe40000000000 */
[----:B--2---:R-:W-:Y:S02]  /*1300*/  ULEA UR4, UR5, UR4, 0x18 ;  /* 0x0000000405047291 */ /* 0x004fe4000f8ec0ff */
[----:B------:R-:W-:Y:S01]  /*1310*/  LEA R43, R42, R24, 0x1 ;  /* 0x000000182a2b7211 */ /* 0x000fe200078e08ff */
[----:B------:R-:W-:Y:S01]  /*1320*/  IMAD.U32 R24, R41, 0x2, R24 ;  /* 0x0000000229187824 */ /* 0x000fe200078e0018 */
[C---:B-----5:R-:W-:Y:S05]  /*1330*/  HMMA.16816.F32 R28, R12.reuse, R20, RZ ;  /* 0x000000140c1c723c */ /* 0x060fea00000018ff */
[----:B------:R-:W-:Y:S03]  /*1340*/  LDSM.16.M88.4 R24, [R24] ;  /* 0x000000001818783b */ /* 0x000fe60000000200 */
[----:B------:R-:W-:Y:S01]  /*1350*/  HMMA.16816.F32 R12, R12, R22, RZ ;  /* 0x000000160c0c723c */ /* 0x000fe200000018ff */
[----:B------:R-:W0:Y:S07]  /*1360*/  LDSM.16.M88.4 R20, [R43] ;  /* 0x000000002b14783b */ /* 0x000e2e0000000200 */
[C---:B0-----:R-:W-:Y:S08]  /*1370*/  HMMA.16816.F32 R16, R20.reuse, R32, R16 ;  /* 0x000000201410723c */ /* 0x041ff00000001810 */
[----:B------:R-:W-:Y:S01]  /*1380*/  HMMA.16816.F32 R32, R20, R34, R36 ;  /* 0x000000221420723c */ /* 0x000fe20000001824 */
[----:B------:R-:W-:-:S04]  /*1390*/  VIADD R36, R0, 0x40 ;  /* 0x0000004000247836 */ /* 0x000fc80000000000 */
[--C-:B------:R-:W-:Y:S02]  /*13a0*/  IMAD.U32 R44, R42, 0x2, R36.reuse ;  /* 0x000000022a2c7824 */ /* 0x100fe400078e0024 */
[----:B------:R-:W-:Y:S01]  /*13b0*/  IMAD.U32 R36, R41, 0x2, R36 ;  /* 0x0000000229247824 */ /* 0x000fe200078e0024 */
[----:B------:R-:W-:Y:S01]  /*13c0*/  HMMA.16816.F32 R28, R20, R24, R28 ;  /* 0x00000018141c723c */ /* 0x000fe2000000181c */
[----:B------:R-:W-:-:S04]  /*13d0*/  VIADD R25, R40, 0x40 ;  /* 0x0000004028197836 */ /* 0x000fc80000000000 */
[----:B------:R-:W-:Y:S01]  /*13e0*/  LDSM.16.M88.4 R36, [R36] ;  /* 0x000000002424783b */ /* 0x000fe20000000200 */
[----:B------:R-:W-:Y:S01]  /*13f0*/  LEA R43, R42, R25, 0x1 ;  /* 0x000000192a2b7211 */ /* 0x000fe200078e08ff */
[----:B------:R-:W-:Y:S01]  /*1400*/  IMAD.U32 R24, R41, 0x2, R25 ;  /* 0x0000000229187824 */ /* 0x000fe200078e0019 */
[----:B------:R-:W-:Y:S01]  /*1410*/  HMMA.16816.F32 R12, R20, R26, R12 ;  /* 0x0000001a140c723c */ /* 0x000fe2000000180c */
[----:B------:R-:W0:Y:S04]  /*1420*/  LDSM.16.M88.4 R20, [R44] ;  /* 0x000000002c14783b */ /* 0x000e280000000200 */
[----:B------:R-:W-:Y:S03]  /*1430*/  LDSM.16.M88.4 R24, [R24] ;  /* 0x000000001818783b */ /* 0x000fe60000000200 */
[C---:B0-----:R-:W-:Y:S08]  /*1440*/  HMMA.16816.F32 R4, R20.reuse, R36, R4 ;  /* 0x000000241404723c */ /* 0x041ff00000001804 */
[----:B------:R-:W-:Y:S01]  /*1450*/  HMMA.16816.F32 R8, R20, R38, R8 ;  /* 0x000000261408723c */ /* 0x000fe20000001808 */
[----:B------:R-:W0:Y:S07]  /*1460*/  LDSM.16.M88.4 R20, [R43] ;  /* 0x000000002b14783b */ /* 0x000e2e0000000200 */
[----:B0-----:R-:W-:Y:S01]  /*1470*/  HMMA.16816.F32 R16, R20, R36, R16 ;  /* 0x000000241410723c */ /* 0x001fe20000001810 */
[----:B------:R-:W-:-:S04]  /*1480*/  VIADD R36, R0, 0x60 ;  /* 0x0000006000247836 */ /* 0x000fc80000000000 */
[--C-:B------:R-:W-:Y:S02]  /*1490*/  IMAD.U32 R44, R42, 0x2, R36.reuse ;  /* 0x000000022a2c7824 */ /* 0x100fe400078e0024 */
[----:B------:R-:W-:Y:S01]  /*14a0*/  IMAD.U32 R36, R41, 0x2, R36 ;  /* 0x0000000229247824 */ /* 0x000fe200078e0024 */
[C---:B------:R-:W-:Y:S05]  /*14b0*/  HMMA.16816.F32 R32, R20.reuse, R38, R32 ;  /* 0x000000261420723c */ /* 0x040fea0000001820 */
[----:B------:R-:W-:Y:S03]  /*14c0*/  LDSM.16.M88.4 R36, [R36] ;  /* 0x000000002424783b */ /* 0x000fe60000000200 */
[----:B------:R-:W-:Y:S01]  /*14d0*/  HMMA.16816.F32 R28, R20, R24, R28 ;  /* 0x00000018141c723c */ /* 0x000fe2000000181c */
[----:B------:R-:W-:-:S04]  /*14e0*/  VIADD R25, R40, 0x60 ;  /* 0x0000006028197836 */ /* 0x000fc80000000000 */
[----:B------:R-:W-:Y:S01]  /*14f0*/  IMAD.U32 R24, R41, 0x2, R25 ;  /* 0x0000000229187824 */ /* 0x000fe200078e0019 */
[----:B------:R-:W-:Y:S02]  /*1500*/  LEA R43, R42, R25, 0x1 ;  /* 0x000000192a2b7211 */ /* 0x000fe400078e08ff */
[----:B------:R-:W-:Y:S01]  /*1510*/  HMMA.16816.F32 R12, R20, R26, R12 ;  /* 0x0000001a140c723c */ /* 0x000fe2000000180c */
[----:B------:R-:W0:Y:S04]  /*1520*/  LDSM.16.M88.4 R20, [R44] ;  /* 0x000000002c14783b */ /* 0x000e280000000200 */
[----:B------:R-:W-:Y:S03]  /*1530*/  LDSM.16.M88.4 R24, [R24] ;  /* 0x000000001818783b */ /* 0x000fe60000000200 */
[C---:B0-----:R-:W-:Y:S08]  /*1540*/  HMMA.16816.F32 R4, R20.reuse, R36, R4 ;  /* 0x000000241404723c */ /* 0x041ff00000001804 */
[----:B------:R-:W-:Y:S01]  /*1550*/  HMMA.16816.F32 R8, R20, R38, R8 ;  /* 0x000000261408723c */ /* 0x000fe20000001808 */
[----:B------:R0:W1:Y:S02]  /*1560*/  LDSM.16.M88.4 R20, [R43] ;  /* 0x000000002b14783b */ /* 0x0000640000000200 */
[----:B0-----:R-:W-:-:S05]  /*1570*/  VIADD R43, R40, 0x80 ;  /* 0x00000080282b7836 */ /* 0x001fca0000000000 */
[----:B------:R-:W-:Y:S01]  /*1580*/  LEA R45, R42, R43, 0x1 ;  /* 0x0000002b2a2d7211 */ /* 0x000fe200078e08ff */
[----:B------:R-:W-:Y:S01]  /*1590*/  IMAD.U32 R43, R41, 0x2, R43 ;  /* 0x00000002292b7824 */ /* 0x000fe200078e002b */
[----:B-1----:R-:W-:Y:S01]  /*15a0*/  HMMA.16816.F32 R16, R20, R36, R16 ;  /* 0x000000241410723c */ /* 0x002fe20000001810 */
[----:B------:R-:W-:-:S04]  /*15b0*/  VIADD R36, R0, 0x80 ;  /* 0x0000008000247836 */ /* 0x000fc80000000000 */
[--C-:B------:R-:W-:Y:S02]  /*15c0*/  IMAD.U32 R44, R42, 0x2, R36.reuse ;  /* 0x000000022a2c7824 */ /* 0x100fe400078e0024 */
[----:B------:R-:W-:Y:S01]  /*15d0*/  IMAD.U32 R36, R41, 0x2, R36 ;  /* 0x0000000229247824 */ /* 0x000fe200078e0024 */
[C---:B------:R-:W-:Y:S05]  /*15e0*/  HMMA.16816.F32 R32, R20.reuse, R38, R32 ;  /* 0x000000261420723c */ /* 0x040fea0000001820 */
[----:B------:R-:W-:Y:S03]  /*15f0*/  LDSM.16.M88.4 R36, [R36] ;  /* 0x000000002424783b */ /* 0x000fe60000000200 */
[C---:B------:R-:W-:Y:S08]  /*1600*/  HMMA.16816.F32 R28, R20.reuse, R24, R28 ;  /* 0x00000018141c723c */ /* 0x040ff0000000181c */
[----:B------:R-:W-:Y:S01]  /*1610*/  HMMA.16816.F32 R12, R20, R26, R12 ;  /* 0x0000001a140c723c */ /* 0x000fe2000000180c */
[----:B------:R0:W1:Y:S04]  /*1620*/  LDSM.16.M88.4 R20, [R44] ;  /* 0x000000002c14783b */ /* 0x0000680000000200 */
[----:B------:R-:W-:Y:S01]  /*1630*/  LDSM.16.M88.4 R24, [R43] ;  /* 0x000000002b18783b */ /* 0x000fe20000000200 */
[----:B0-----:R-:W-:-:S02]  /*1640*/  VIADD R44, R0, 0xa0 ;  /* 0x000000a0002c7836 */ /* 0x001fc40000000000 */
[C---:B-1----:R-:W-:Y:S08]  /*1650*/  HMMA.16816.F32 R4, R20.reuse, R36, R4 ;  /* 0x000000241404723c */ /* 0x042ff00000001804 */
[----:B------:R-:W-:Y:S01]  /*1660*/  HMMA.16816.F32 R8, R20, R38, R8 ;  /* 0x000000261408723c */ /* 0x000fe20000001808 */
[----:B------:R0:W1:Y:S02]  /*1670*/  LDSM.16.M88.4 R20, [R45] ;  /* 0x000000002d14783b */ /* 0x0000640000000200 */
[----:B0-----:R-:W-:-:S02]  /*1680*/  IMAD.U32 R45, R42, 0x2, R44 ;  /* 0x000000022a2d7824 */ /* 0x001fc400078e002c */
[----:B------:R-:W-:-:S03]  /*1690*/  IMAD.U32 R44, R41, 0x2, R44 ;  /* 0x00000002292c7824 */ /* 0x000fc600078e002c */
[----:B-1----:R-:W-:Y:S01]  /*16a0*/  HMMA.16816.F32 R16, R20, R36, R16 ;  /* 0x000000241410723c */ /* 0x002fe20000001810 */
[----:B------:R-:W-:-:S05]  /*16b0*/  IADD3 R36, PT, PT, R40, 0xa0, RZ ;  /* 0x000000a028247810 */ /* 0x000fca0007ffe0ff */
[--C-:B------:R-:W-:Y:S02]  /*16c0*/  IMAD.U32 R43, R42, 0x2, R36.reuse ;  /* 0x000000022a2b7824 */ /* 0x100fe400078e0024 */
[----:B------:R-:W-:Y:S01]  /*16d0*/  HMMA.16816.F32 R32, R20, R38, R32 ;  /* 0x000000261420723c */ /* 0x000fe20000001820 */
[----:B------:R-:W-:-:S06]  /*16e0*/  IMAD.U32 R36, R41, 0x2, R36 ;  /* 0x0000000229247824 */ /* 0x000fcc00078e0024 */
[----:B------:R-:W-:Y:S01]  /*16f0*/  LDSM.16.M88.4 R36, [R36] ;  /* 0x000000002424783b */ /* 0x000fe20000000200 */
[C---:B------:R-:W-:Y:S08]  /*1700*/  HMMA.16816.F32 R28, R20.reuse, R24, R28 ;  /* 0x00000018141c723c */ /* 0x040ff0000000181c */
[----:B------:R-:W-:Y:S01]  /*1710*/  HMMA.16816.F32 R12, R20, R26, R12 ;  /* 0x0000001a140c723c */ /* 0x000fe2000000180c */
[----:B------:R-:W-:Y:S04]  /*1720*/  LDSM.16.M88.4 R24, [R45] ;  /* 0x000000002d18783b */ /* 0x000fe80000000200 */
[----:B------:R-:W0:Y:S03]  /*1730*/  LDSM.16.M88.4 R20, [R44] ;  /* 0x000000002c14783b */ /* 0x000e260000000200 */
[C---:B0-----:R-:W-:Y:S08]  /*1740*/  HMMA.16816.F32 R4, R24.reuse, R20, R4 ;  /* 0x000000141804723c */ /* 0x041ff00000001804 */
[----:B------:R-:W-:Y:S01]  /*1750*/  HMMA.16816.F32 R8, R24, R22, R8 ;  /* 0x000000161808723c */ /* 0x000fe20000001808 */
[----:B------:R0:W1:Y:S02]  /*1760*/  LDSM.16.M88.4 R24, [R43] ;  /* 0x000000002b18783b */ /* 0x0000640000000200 */
[----:B0-----:R-:W-:-:S02]  /*1770*/  VIADD R43, R40, 0xc0 ;  /* 0x000000c0282b7836 */ /* 0x001fc40000000000 */
[----:B------:R-:W-:Y:S02]  /*1780*/  VIADD R40, R40, 0xe0 ;  /* 0x000000e028287836 */ /* 0x000fe40000000000 */
[--C-:B------:R-:W-:Y:S02]  /*1790*/  IMAD.U32 R45, R42, 0x2, R43.reuse ;  /* 0x000000022a2d7824 */ /* 0x100fe400078e002b */
[----:B------:R-:W-:Y:S01]  /*17a0*/  IMAD.U32 R43, R41, 0x2, R43 ;  /* 0x00000002292b7824 */ /* 0x000fe200078e002b */
[----:B-1----:R-:W-:Y:S01]  /*17b0*/  HMMA.16816.F32 R16, R24, R20, R16 ;  /* 0x000000141810723c */ /* 0x002fe20000001810 */
[----:B------:R-:W-:-:S04]  /*17c0*/  VIADD R20, R0, 0xc0 ;  /* 0x000000c000147836 */ /* 0x000fc80000000000 */
[----:B------:R-:W-:Y:S01]  /*17d0*/  IMAD.U32 R44, R42, 0x2, R20 ;  /* 0x000000022a2c7824 */ /* 0x000fe200078e0014 */
[----:B------:R-:W-:Y:S02]  /*17e0*/  LEA R20, R41, R20, 0x1 ;  /* 0x0000001429147211 */ /* 0x000fe400078e08ff */
[C---:B------:R-:W-:Y:S04]  /*17f0*/  HMMA.16816.F32 R32, R24.reuse, R22, R32 ;  /* 0x000000161820723c */ /* 0x040fe80000001820 */
[----:B------:R-:W-:Y:S04]  /*1800*/  LDSM.16.M88.4 R20, [R20] ;  /* 0x000000001414783b */ /* 0x000fe80000000200 */
[C---:B------:R-:W-:Y:S08]  /*1810*/  HMMA.16816.F32 R28, R24.reuse, R36, R28 ;  /* 0x00000024181c723c */ /* 0x040ff0000000181c */
[----:B------:R-:W-:Y:S01]  /*1820*/  HMMA.16816.F32 R12, R24, R38, R12 ;  /* 0x00000026180c723c */ /* 0x000fe2000000180c */
[----:B------:R-:W0:Y:S04]  /*1830*/  LDSM.16.M88.4 R24, [R44] ;  /* 0x000000002c18783b */ /* 0x000e280000000200 */
[----:B------:R-:W-:Y:S03]  /*1840*/  LDSM.16.M88.4 R36, [R43] ;  /* 0x000000002b24783b */ /* 0x000fe60000000200 */
[C---:B0-----:R-:W-:Y:S08]  /*1850*/  HMMA.16816.F32 R4, R24.reuse, R20, R4 ;  /* 0x000000141804723c */ /* 0x041ff00000001804 */
[----:B------:R-:W-:Y:S01]  /*1860*/  HMMA.16816.F32 R8, R24, R22, R8 ;  /* 0x000000161808723c */ /* 0x000fe20000001808 */
[----:B------:R-:W0:Y:S07]  /*1870*/  LDSM.16.M88.4 R24, [R45] ;  /* 0x000000002d18783b */ /* 0x000e2e0000000200 */
[----:B0-----:R-:W-:Y:S01]  /*1880*/  HMMA.16816.F32 R16, R24, R20, R16 ;  /* 0x000000141810723c */ /* 0x001fe20000001810 */
[----:B------:R-:W-:-:S05]  /*1890*/  VIADD R20, R0, 0xe0 ;  /* 0x000000e000147836 */ /* 0x000fca0000000000 */
[C---:B------:R-:W-:Y:S01]  /*18a0*/  LEA R44, R42.reuse, R20, 0x1 ;  /* 0x000000142a2c7211 */ /* 0x040fe200078e08ff */
[C---:B------:R-:W-:Y:S01]  /*18b0*/  IMAD.U32 R20, R41.reuse, 0x2, R20 ;  /* 0x0000000229147824 */ /* 0x040fe200078e0014 */
[C---:B------:R-:W-:Y:S05]  /*18c0*/  HMMA.16816.F32 R32, R24.reuse, R22, R32 ;  /* 0x000000161820723c */ /* 0x040fea0000001820 */
[----:B------:R-:W-:Y:S03]  /*18d0*/  LDSM.16.M88.4 R20, [R20] ;  /* 0x000000001414783b */ /* 0x000fe60000000200 */
[C---:B------:R-:W-:Y:S08]  /*18e0*/  HMMA.16816.F32 R28, R24.reuse, R36, R28 ;  /* 0x00000024181c723c */ /* 0x040ff0000000181c */
[----:B------:R-:W-:Y:S01]  /*18f0*/  HMMA.16816.F32 R12, R24, R38, R12 ;  /* 0x00000026180c723c */ /* 0x000fe2000000180c */
[--C-:B------:R-:W-:Y:S01]  /*1900*/  IMAD.U32 R24, R42, 0x2, R40.reuse ;  /* 0x000000022a187824 */ /* 0x100fe200078e0028 */
[----:B------:R0:W1:Y:S01]  /*1910*/  LDSM.16.M88.4 R36, [R44] ;  /* 0x000000002c24783b */ /* 0x0000620000000200 */
[----:B------:R-:W-:-:S02]  /*1920*/  IMAD.U32 R42, R41, 0x2, R40 ;  /* 0x00000002292a7824 */ /* 0x000fc400078e0028 */
[----:B------:R-:W2:Y:S01]  /*1930*/  LDC R41, c[0x0][0x3a0] ;  /* 0x0000e800ff297b82 */ /* 0x000ea20000000800 */
[----:B------:R-:W0:Y:S01]  /*1940*/  S2R R40, SR_LANEID ;  /* 0x0000000000287919 */ /* 0x000e220000000000 */
[----:B------:R-:W3:Y:S01]  /*1950*/  LDSM.16.M88.4 R24, [R24] ;  /* 0x000000001818783b */ /* 0x000ee20000000200 */
[----:B--2---:R-:W-:Y:S02]  /*1960*/  SHF.R.U32.HI R41, RZ, 0x1, R41 ;  /* 0x00000001ff297819 */ /* 0x004fe40000011629 */
[----:B0-----:R-:W-:Y:S01]  /*1970*/  SHF.R.U32.HI R44, RZ, 0x2, R40 ;  /* 0x00000002ff2c7819 */ /* 0x001fe20000011628 */
[C---:B-1----:R-:W-:Y:S08]  /*1980*/  HMMA.16816.F32 R4, R36.reuse, R20, R4 ;  /* 0x000000142404723c */ /* 0x042ff00000001804 */
[----:B------:R-:W-:Y:S01]  /*1990*/  HMMA.16816.F32 R8, R36, R22, R8 ;  /* 0x000000162408723c */ /* 0x000fe20000001808 */
[----:B------:R-:W0:Y:S07]  /*19a0*/  LDSM.16.M88.4 R36, [R42] ;  /* 0x000000002a24783b */ /* 0x000e2e0000000200 */
[C---:B---3--:R-:W-:Y:S01]  /*19b0*/  HMMA.16816.F32 R16, R24.reuse, R20, R16 ;  /* 0x000000141810723c */ /* 0x048fe20000001810 */
[----:B------:R-:W1:Y:S01]  /*19c0*/  S2R R21, SR_TID.Y ;  /* 0x0000000000157919 */ /* 0x000e620000002200 */
[----:B------:R-:W1:Y:S06]  /*19d0*/  LDC R20, c[0x0][0x3a8] ;  /* 0x0000ea00ff147b82 */ /* 0x000e6c0000000800 */
[----:B------:R-:W-:Y:S01]  /*19e0*/  HMMA.16816.F32 R32, R24, R22, R32 ;  /* 0x000000161820723c */ /* 0x000fe20000001820 */
[----:B------:R-:W-:Y:S01]  /*19f0*/  LOP3.LUT R23, R40, 0x3, RZ, 0xc0, !PT ;  /* 0x0000000328177812 */ /* 0x000fe200078ec0ff */
[----:B------:R-:W2:Y:S04]  /*1a00*/  LDC R22, c[0x0][0x3a0] ;  /* 0x0000e800ff167b82 */ /* 0x000ea80000000800 */
[----:B------:R-:W-:-:S02]  /*1a10*/  IMAD R23, R44, R41, R23 ;  /* 0x000000292c177224 */ /* 0x000fc400078e0217 */
[----:B-1----:R-:W-:Y:S01]  /*1a20*/  IMAD R21, R21, R20, UR4 ;  /* 0x0000000415157e24 */ /* 0x002fe2000f8e0214 */
[----:B0-----:R-:W-:Y:S02]  /*1a30*/  HMMA.16816.F32 R28, R24, R36, R28 ;  /* 0x00000024181c723c */ /* 0x001fe4000000181c */
[----:B------:R-:W-:-:S05]  /*1a40*/  LEA R36, R23, R0, 0x3 ;  /* 0x0000000017247211 */ /* 0x000fca00078e18ff */
[----:B------:R-:W-:Y:S01]  /*1a50*/  IMAD R20, R41, 0x40, R36 ;  /* 0x0000004029147824 */ /* 0x000fe200078e0224 */
[----:B------:R0:W-:Y:S01]  /*1a60*/  STS.64 [R36], R4 ;  /* 0x0000000424007388 */ /* 0x0001e20000000a00 */
[----:B------:R-:W-:Y:S01]  /*1a70*/  HMMA.16816.F32 R12, R24, R38, R12 ;  /* 0x00000026180c723c */ /* 0x000fe2000000180c */
[----:B--2---:R-:W-:Y:S01]  /*1a80*/  IMAD R26, R22, 0x40, R21 ;  /* 0x00000040161a7824 */ /* 0x004fe200078e0215 */
[----:B------:R-:W1:Y:S01]  /*1a90*/  LDC R25, c[0x0][0x3d8] ;  /* 0x0000f600ff197b82 */ /* 0x000e620000000800 */
[----:B------:R0:W-:Y:S02]  /*1aa0*/  STS.64 [R20], R6 ;  /* 0x0000000614007388 */ /* 0x0001e40000000a00 */
[----:B------:R-:W-:Y:S02]  /*1ab0*/  VIADD R22, R26, 0x40 ;  /* 0x000000401a167836 */ /* 0x000fe40000000000 */
[C---:B------:R-:W-:Y:S01]  /*1ac0*/  IMAD.U32 R26, R23.reuse, 0x8, R26 ;  /* 0x00000008171a7824 */ /* 0x040fe200078e001a */
[----:B------:R0:W-:Y:S02]  /*1ad0*/  STS.64 [R36+0x20], R8 ;  /* 0x0000200824007388 */ /* 0x0001e40000000a00 */
[----:B------:R-:W-:Y:S01]  /*1ae0*/  LEA R24, R23, R22, 0x3 ;  /* 0x0000001617187211 */ /* 0x000fe200078e18ff */
[C---:B------:R-:W-:Y:S01]  /*1af0*/  IMAD R22, R41.reuse, 0x40, R26 ;  /* 0x0000004029167824 */ /* 0x040fe200078e021a */
[----:B------:R0:W-:Y:S03]  /*1b00*/  STS.64 [R20+0x20], R10 ;  /* 0x0000200a14007388 */ /* 0x0001e60000000a00 */
[----:B------:R-:W-:Y:S01]  /*1b10*/  IMAD R41, R41, 0x40, R24 ;  /* 0x0000004029297824 */ /* 0x000fe200078e0218 */
[----:B------:R0:W-:Y:S04]  /*1b20*/  STS.64 [R26], R16 ;  /* 0x000000101a007388 */ /* 0x0001e80000000a00 */
[----:B------:R0:W-:Y:S04]  /*1b30*/  STS.64 [R22], R18 ;  /* 0x0000001216007388 */ /* 0x0001e80000000a00 */
[----:B------:R0:W-:Y:S01]  /*1b40*/  STS.64 [R26+0x20], R32 ;  /* 0x000020201a007388 */ /* 0x0001e20000000a00 */
[----:B-1----:R-:W-:-:S03]  /*1b50*/  ISETP.GE.AND P0, PT, R25, 0x1, PT ;  /* 0x000000011900780c */ /* 0x002fc60003f06270 */
[----:B------:R0:W-:Y:S04]  /*1b60*/  STS.64 [R22+0x20], R34 ;  /* 0x0000202216007388 */ /* 0x0001e80000000a00 */
[----:B------:R0:W-:Y:S04]  /*1b70*/  STS.64 [R24], R28 ;  /* 0x0000001c18007388 */ /* 0x0001e80000000a00 */
[----:B------:R0:W-:Y:S04]  /*1b80*/  STS.64 [R41], R30 ;  /* 0x0000001e29007388 */ /* 0x0001e80000000a00 */
[----:B------:R0:W-:Y:S01]  /*1b90*/  STS.64 [R24+0x20], R12 ;  /* 0x0000200c18007388 */ /* 0x0001e20000000a00 */
[----:B------:R-:W1:Y:S03]  /*1ba0*/  S2R R21, SR_TID.X ;  /* 0x0000000000157919 */ /* 0x000e660000002100 */
[----:B------:R0:W-:Y:S01]  /*1bb0*/  STS.64 [R41+0x20], R14 ;  /* 0x0000200e29007388 */ /* 0x0001e20000000a00 */
[----:B------:R-:W-:Y:S05]  /*1bc0*/  @!P0 BRA `(.L_x_16) ;  /* 0x00000000009c8947 */ /* 0x000fea0003800000 */
[----:B0-----:R-:W0:Y:S01]  /*1bd0*/  LDC.64 R4, c[0x0][0x3e0] ;  /* 0x0000f800ff047b82 */ /* 0x001e220000000a00 */
[----:B------:R-:W2:Y:S01]  /*1be0*/  LDCU UR4, c[0x0][0x394] ;  /* 0x00007280ff0477ac */ /* 0x000ea20008000800 */
[----:B------:R-:W-:Y:S01]  /*1bf0*/  BSSY.RECONVERGENT B0, `(.L_x_16) ;  /* 0x0000024000007945 */ /* 0x000fe20003800200 */
[----:B------:R-:W-:Y:S02]  /*1c00*/  IMAD.MOV.U32 R8, RZ, RZ, RZ ;  /* 0x000000ffff087224 */ /* 0x000fe400078e00ff */
[----:B--2---:R-:W-:-:S04]  /*1c10*/  IMAD R7, R3, UR4, RZ ;  /* 0x0000000403077c24 */ /* 0x004fc8000f8e02ff */
[----:B0-----:R-:W-:-:S04]  /*1c20*/  IMAD.WIDE R4, R7, 0x8, R4 ;  /* 0x0000000807047825 */ /* 0x001fc800078e0204 */
[----:B------:R-:W-:-:S07]  /*1c30*/  IMAD.WIDE R6, R2, 0x8, R4 ;  /* 0x0000000802067825 */ /* 0x000fce00078e0204 */
.L_x_20:
[----:B------:R-:W0:Y:S01]  /*1c40*/  LDCU UR4, c[0x0][0x3d8] ;  /* 0x00007b00ff0477ac */ /* 0x000e220008000800 */
[----:B------:R-:W-:Y:S01]  /*1c50*/  BSSY.RECONVERGENT B1, `(.L_x_17) ;  /* 0x000001a000017945 */ /* 0x000fe20003800200 */
[----:B0-----:R-:W-:-:S05]  /*1c60*/  IMAD.U32 R10, RZ, RZ, UR4 ;  /* 0x00000004ff0a7e24 */ /* 0x001fca000f8e00ff */
[----:B-1----:R-:W-:-:S13]  /*1c70*/  ISETP.GE.AND P0, PT, R21, R10, PT ;  /* 0x0000000a1500720c */ /* 0x002fda0003f06270 */
[----:B------:R-:W-:Y:S05]  /*1c80*/  @P0 BRA `(.L_x_18) ;  /* 0x0000000000580947 */ /* 0x000fea0003800000 */
[----:B------:R-:W0:Y:S01]  /*1c90*/  LDC R5, c[0x0][0x3ac] ;  /* 0x0000eb00ff057b82 */ /* 0x000e220000000800 */
[----:B------:R-:W-:-:S07]  /*1ca0*/  IMAD.MOV.U32 R9, RZ, RZ, R21 ;  /* 0x000000ffff097224 */ /* 0x000fce00078e0015 */
[----:B------:R-:W1:Y:S01]  /*1cb0*/  LDC R11, c[0x0][0x3d8] ;  /* 0x0000f600ff0b7b82 */ /* 0x000e620000000800 */
[----:B0-----:R-:W-:-:S04]  /*1cc0*/  IADD3 R12, PT, PT, R8, R5, RZ ;  /* 0x00000005080c7210 */ /* 0x001fc80007ffe0ff */
[----:B------:R-:W-:-:S05]  /*1cd0*/  IADD3 R5, PT, PT, R12, -0x1, R5 ;  /* 0xffffffff0c057810 */ /* 0x000fca0007ffe005 */
[----:B------:R-:W-:-:S05]  /*1ce0*/  IMAD R5, R5, R8, RZ ;  /* 0x0000000805057224 */ /* 0x000fca00078e02ff */
[----:B------:R-:W-:-:S04]  /*1cf0*/  LEA.HI R5, R5, R5, RZ, 0x1 ;  /* 0x0000000505057211 */ /* 0x000fc800078f08ff */
[----:B-1----:R-:W-:-:S07]  /*1d00*/  SHF.R.S32.HI R14, RZ, 0x1, R5 ;  /* 0x00000001ff0e7819 */ /* 0x002fce0000011405 */
.L_x_19:
[----:B------:R-:W-:-:S13]  /*1d10*/  ISETP.GE.AND P0, PT, R9, R12, PT ;  /* 0x0000000c0900720c */ /* 0x000fda0003f06270 */
[----:B------:R-:W0:Y:S02]  /*1d20*/  @!P0 LDC R5, c[0x0][0x3a0] ;  /* 0x0000e800ff058b82 */ /* 0x000e240000000800 */
[----:B0-----:R-:W-:-:S04]  /*1d30*/  @!P0 IMAD R5, R8, R5, R9 ;  /* 0x0000000508058224 */ /* 0x001fc800078e0209 */
[----:B------:R-:W-:Y:S02]  /*1d40*/  @!P0 IMAD R2, R5, 0x4, R0 ;  /* 0x0000000405028824 */ /* 0x000fe400078e0200 */
[----:B------:R-:W-:Y:S01]  /*1d50*/  @!P0 IMAD.IADD R5, R14, 0x1, R9 ;  /* 0x000000010e058824 */ /* 0x000fe200078e0209 */
[----:B------:R-:W-:-:S03]  /*1d60*/  IADD3 R9, PT, PT, R9, UR6, RZ ;  /* 0x0000000609097c10 */ /* 0x000fc6000fffe0ff */
[----:B------:R-:W0:Y:S01]  /*1d70*/  @!P0 LDS R2, [R2] ;  /* 0x0000000002028984 */ /* 0x000e220000000800 */
[----:B------:R-:W-:Y:S01]  /*1d80*/  @!P0 IMAD.WIDE R4, R5, 0x2, R6 ;  /* 0x0000000205048825 */ /* 0x000fe200078e0206 */
[----:B0-----:R-:W-:-:S04]  /*1d90*/  @!P0 F2FP.F16.F32.PACK_AB R10, RZ, R2 ;  /* 0x00000002ff0a823e */ /* 0x001fc800000000ff */
[----:B------:R-:W-:Y:S01]  /*1da0*/  PRMT R13, R10, 0x7610, R13 ;  /* 0x000076100a0d7816 */ /* 0x000fe2000000000d */
[----:B------:R-:W-:-:S04]  /*1db0*/  IMAD.MOV.U32 R10, RZ, RZ, R11 ;  /* 0x000000ffff0a7224 */ /* 0x000fc800078e000b */
[----:B------:R0:W-:Y:S01]  /*1dc0*/  @!P0 STG.E.U16 desc[UR8][R4.64], R13 ;  /* 0x0000000d04008986 */ /* 0x0001e2000c101508 */
[----:B------:R-:W-:-:S13]  /*1dd0*/  ISETP.GE.AND P0, PT, R9, R10, PT ;  /* 0x0000000a0900720c */ /* 0x000fda0003f06270 */
[----:B0-----:R-:W-:Y:S05]  /*1de0*/  @!P0 BRA `(.L_x_19) ;  /* 0xfffffffc00c88947 */ /* 0x001fea000383ffff */
.L_x_18:
[----:B------:R-:W-:Y:S05]  /*1df0*/  BSYNC.RECONVERGENT B1 ;  /* 0x0000000000017941 */ /* 0x000fea0003800200 */
.L_x_17:
[----:B------:R-:W-:-:S05]  /*1e00*/  VIADD R8, R8, 0x1 ;  /* 0x0000000108087836 */ /* 0x000fca0000000000 */
[----:B------:R-:W-:-:S13]  /*1e10*/  ISETP.NE.AND P0, PT, R8, R10, PT ;  /* 0x0000000a0800720c */ /* 0x000fda0003f05270 */
[----:B------:R-:W-:Y:S05]  /*1e20*/  @P0 BRA `(.L_x_20) ;  /* 0xfffffffc00840947 */ /* 0x000fea000383ffff */
[----:B------:R-:W-:Y:S05]  /*1e30*/  BSYNC.RECONVERGENT B0 ;  /* 0x0000000000007941 */ /* 0x000fea0003800200 */
.L_x_16:
[----:B------:R-:W1:Y:S01]  /*1e40*/  LDCU UR4, c[0x0][0x3b0] ;  /* 0x00007600ff0477ac */ /* 0x000e620008000800 */
[----:B------:R-:W-:Y:S01]  /*1e50*/  BSSY.RECONVERGENT B0, `(.L_x_21) ;  /* 0x0000011000007945 */ /* 0x000fe20003800200 */
[----:B-1----:R-:W-:-:S13]  /*1e60*/  ISETP.GE.AND P0, PT, R21, UR4, PT ;  /* 0x0000000415007c0c */ /* 0x002fda000bf06270 */
[----:B------:R-:W-:Y:S05]  /*1e70*/  @P0 BRA `(.L_x_22) ;  /* 0x0000000000380947 */ /* 0x000fea0003800000 */
[----:B0-----:R-:W0:Y:S08]  /*1e80*/  LDC R6, c[0x0][0x390] ;  /* 0x0000e400ff067b82 */ /* 0x001e300000000800 */
[----:B------:R-:W1:Y:S01]  /*1e90*/  LDC.64 R8, c[0x0][0x3e0] ;  /* 0x0000f800ff087b82 */ /* 0x000e620000000a00 */
[----:B0-----:R-:W-:-:S05]  /*1ea0*/  IMAD R7, R3, R6, RZ ;  /* 0x0000000603077224 */ /* 0x001fca00078e02ff */
[----:B------:R-:W-:-:S07]  /*1eb0*/  SHF.R.S32.HI R11, RZ, 0x1f, R7 ;  /* 0x0000001fff0b7819 */ /* 0x000fce0000011407 */
.L_x_23:
[----:B------:R-:W-:Y:S01]  /*1ec0*/  LOP3.LUT R0, RZ, R21, RZ, 0x33, !PT ;  /* 0x00000015ff007212 */ /* 0x000fe200078e33ff */
[----:B------:R-:W-:-:S04]  /*1ed0*/  VIADD R21, R21, UR6 ;  /* 0x0000000615157c36 */ /* 0x000fc80008000000 */
[----:B------:R-:W-:-:S05]  /*1ee0*/  IMAD.IADD R0, R0, 0x1, R6 ;  /* 0x0000000100007824 */ /* 0x000fca00078e0206 */
[----:B------:R-:W-:-:S04]  /*1ef0*/  IADD3 R2, P0, PT, R7, R0, RZ ;  /* 0x0000000007027210 */ /* 0x000fc80007f1e0ff */
[----:B------:R-:W-:Y:S02]  /*1f00*/  LEA.HI.X.SX32 R0, R0, R11, 0x1, P0 ;  /* 0x0000000b00007211 */ /* 0x000fe400000f0eff */
[----:B-1----:R-:W-:-:S04]  /*1f10*/  LEA R4, P0, R2, R8, 0x1 ;  /* 0x0000000802047211 */ /* 0x002fc800078008ff */
[----:B------:R-:W-:Y:S02]  /*1f20*/  LEA.HI.X R5, R2, R9, R0, 0x1, P0 ;  /* 0x0000000902057211 */ /* 0x000fe400000f0c00 */
[----:B------:R-:W-:-:S03]  /*1f30*/  ISETP.GE.AND P0, PT, R21, UR4, PT ;  /* 0x0000000415007c0c */ /* 0x000fc6000bf06270 */
[----:B------:R2:W-:Y:S10]  /*1f40*/  STG.E.U16 desc[UR8][R4.64], RZ ;  /* 0x000000ff04007986 */ /* 0x0005f4000c101508 */
[----:B--2---:R-:W-:Y:S05]  /*1f50*/  @!P0 BRA `(.L_x_23) ;  /* 0xfffffffc00d88947 */ /* 0x004fea000383ffff */
.L_x_22:
[----:B------:R-:W-:Y:S05]  /*1f60*/  BSYNC.RECONVERGENT B0 ;  /* 0x0000000000007941 */ /* 0x000fea0003800200 */
.L_x_21:
[----:B------:R-:W1:Y:S01]  /*1f70*/  LDCU UR4, c[0x0][0x364] ;  /* 0x00006c80ff0477ac */ /* 0x000e620008000800 */
[----:B------:R-:W1:Y:S01]  /*1f80*/  LDC R0, c[0x0][0x370] ;  /* 0x0000dc00ff007b82 */ /* 0x000e620000000800 */
[----:B------:R-:W2:Y:S01]  /*1f90*/  LDCU.64 UR10, c[0x0][0x380] ;  /* 0x00007000ff0a77ac */ /* 0x000ea20008000a00 */
[----:B-1----:R-:W-:-:S05]  /*1fa0*/  IMAD R3, R0, UR4, R3 ;  /* 0x0000000400037c24 */ /* 0x002fca000f8e0203 */
[----:B--2---:R-:W-:Y:S02]  /*1fb0*/  ISETP.GE.U32.AND P0, PT, R3, UR10, PT ;  /* 0x0000000a03007c0c */ /* 0x004fe4000bf06070 */
[----:B------:R-:W-:-:S04]  /*1fc0*/  SHF.R.S32.HI R0, RZ, 0x1f, R3 ;  /* 0x0000001fff007819 */ /* 0x000fc80000011403 */
[----:B------:R-:W-:-:S13]  /*1fd0*/  ISETP.GE.AND.EX P0, PT, R0, UR11, PT, P0 ;  /* 0x0000000b00007c0c */ /* 0x000fda000bf06300 */
[----:B------:R-:W-:Y:S05]  /*1fe0*/  @!P0 BRA `(.L_x_24) ;  /* 0xffffffe000348947 */ /* 0x000fea000383ffff */
[----:B------:R-:W-:Y:S05]  /*1ff0*/  EXIT ;  /* 0x000000000000794d */ /* 0x000fea0003800000 */
.L_x_25:
[----:B------:R-:W-:-:S00]  /*2000*/  BRA `(.L_x_25) ;  /* 0xfffffffc00fc7947 */ /* 0x000fc0000383ffff */
[----:B------:R-:W-:-:S00]  /*2010*/  NOP ;  /* 0x0000000000007918 */ /* 0x000fc00000000000 */
        /* <DEDUP_REMOVED lines=14> */
.L_x_26:


//--------------------- .nv.shared._Z25DotFeatureInteractionHalfILi2ELi4ELi16ELi2ELi8EEvliiiiiiiiiii11DotFwdParamI6__halfXT_EE --------------------------
	.section	.nv.shared._Z25DotFeatureInteractionHalfILi2ELi4ELi16ELi2ELi8EEvliiiiiiiiiii11DotFwdParamI6__halfXT_EE,"aw",@nobits
	.sectionflags	@""
	.align	16
	.zero		1024


//--------------------- .nv.shared.reserved.0     --------------------------
	.section	.nv.shared.reserved.0,"aw",@nobits
	.weak		__nv_reservedSMEM_offset_0_alias
	.size		__nv_reservedSMEM_offset_0_alias, 0, 64
	.other		__nv_reservedSMEM_offset_0_alias,@"STO_CUDA_RESERVED_SHARED STV_DEFAULT"
__nv_reservedSMEM_offset_0_alias:
	.zero		0
	.zero		64


//--------------------- .nv.constant0._Z25DotFeatureInteractionHalfILi2ELi4ELi16ELi2ELi8EEvliiiiiiiiiii11DotFwdParamI6__halfXT_EE --------------------------
	.section	.nv.constant0._Z25DotFeatureInteractionHalfILi2ELi4ELi16ELi2ELi8EEvliiiiiiiiiii11DotFwdParamI6__halfXT_EE,"a",@progbits
	.sectionflags	@""
	.align	4
.nv.constant0._Z25DotFeatureInteractionHalfILi2ELi4ELi16ELi2ELi8EEvliiiiiiiiiii11DotFwdParamI6__halfXT_EE:
	.zero		1008


//--------------------- SYMBOLS --------------------------

	.type		.nv.reservedSmem.offset0,@object
	.size		.nv.reservedSmem.offset0,0x4
	.type		.nv.reservedSmem.cap,@object
	.size		.nv.reservedSmem.cap,0x4
